	.target	sm_100a

	.elftype	@"ET_EXEC"


//--------------------- .note.nv.tkinfo           --------------------------
	.section	.note.nv.tkinfo,"",@"SHT_NOTE"
	.sectionflags	@"SHF_NOTE_NV_TKINFO"
	.tkinfo
        /*0018*/ 	.word	0x00000002
        /*0030*/ 	.string	""
        /*0030*/ 	.string	"ptxas"
        /*0030*/ 	.string	"Cuda compilation tools, release 13.0, V13.0.88"
        /*0030*/ 	.string	"Build cuda_13.0.r13.0/compiler.36424714_0"
        /*0030*/ 	.string	"-arch sm_100a -m 64 "



//--------------------- .note.nv.cuinfo           --------------------------
	.section	.note.nv.cuinfo,"",@"SHT_NOTE"
	.sectionflags	@"SHF_NOTE_NV_CUINFO"
        /*0018*/ 	.short	0x0002
        /*001a*/ 	.short	0x0064
        /*001c*/ 	.short	0x0082
	.zero		2


//--------------------- .nv.info                  --------------------------
	.section	.nv.info,"",@"SHT_CUDA_INFO"
	.align	4


	//----- nvinfo : EIATTR_REGCOUNT
	.align		4
        /*0000*/ 	.byte	0x04, 0x2f
        /*0002*/ 	.short	(.L_19 - .L_18)
	.align		4
.L_18:
        /*0004*/ 	.word	index@(_ZN7cutlass13device_kernelINS_4gemm6kernel13GemmUniversalIN4cute5tupleIJiiiiEEENS1_10collective13CollectiveMmaINS1_35MainloopSm100TmaUmmaWarpSpecializedILi5ELi2ELi4ENS5_IJNS4_1CILi1EEESB_SB_EEEEENS5_IJNSA_ILi64EEENSA_ILi128EEESE_EEENS_6half_tENS5_IJlSB_lEEESH_SI_NS4_8TiledMMAINS4_8MMA_AtomIJNS4_20SM100_MMA_F16BF16_SSISH_SH_fLi64ELi128ELNS4_4UMMA5MajorE0ELSN_0ELNSM_7ScaleInE0ELSO_0EEEEEENS4_6LayoutISC_NS5_IJNSA_ILi0EEESS_SS_EEEEENS5_IJNS4_10UnderscoreESV_SV_EEEEENS4_13SM90_TMA_LOADENS4_14ComposedLayoutINS4_7SwizzleILi3ELi4ELi3EEENS4_18smem_ptr_flag_bitsILi16EEENSR_INS5_IJNSA_ILi8EEESE_EEENS5_IJSE_SB_EEEEEEEvNS4_8identityESY_S18_vS19_EENS_8epilogue10collective18CollectiveEpilogueINS1B_23Sm100TmaWarpSpecializedILi4ELi2ELi16ELb1ELb0EEEJSG_NS5_IJNSR_ISE_SB_EENSR_INSA_ILi32EEESB_EEEEESH_SI_SH_SI_NS1B_6fusion15FusionCallbacksIS1F_NS1K_17LinearCombinationISH_fSH_fLNS_15FloatRoundStyleE2EEESG_S1J_JEEENS4_5SM1004TMEM4LOAD26SM100_TMEM_LOAD_16dp256b4xESY_NSZ_INS10_ILi2ELi4ELi3EEES13_NSR_INS5_IJS14_S1H_EEENS5_IJS1H_SB_EEEEEEENS4_17SM75_U32x4_LDSM_NENS4_14SM90_TMA_STOREES1Y_NS4_17SM90_U32x4_STSM_NENS4_39AutoVectorizingCopyWithAssumedAlignmentILi128EEEEEEvvEEEEvNT_6ParamsE)
        /*0008*/ 	.word	0x0000005b


	//----- nvinfo : EIATTR_FRAME_SIZE
	.align		4
.L_19:
        /*000c*/ 	.byte	0x04, 0x11
        /*000e*/ 	.short	(.L_21 - .L_20)
	.align		4
.L_20:
        /*0010*/ 	.word	index@($__internal_2_$__cuda_sm10x_tcgen05_guardrail_trap_unallocated_columns_being_dealloced)
        /*0014*/ 	.word	0x00000000


	//----- nvinfo : EIATTR_FRAME_SIZE
	.align		4
.L_21:
        /*0018*/ 	.byte	0x04, 0x11
        /*001a*/ 	.short	(.L_23 - .L_22)
	.align		4
.L_22:
        /*001c*/ 	.word	index@($__internal_1_$__cuda_sm10x_tcgen05_guardrail_trap_phase_invalid_during_alloc)
        /*0020*/ 	.word	0x00000000


	//----- nvinfo : EIATTR_FRAME_SIZE
	.align		4
.L_23:
        /*0024*/ 	.byte	0x04, 0x11
        /*0026*/ 	.short	(.L_25 - .L_24)
	.align		4
.L_24:
        /*0028*/ 	.word	index@($__internal_0_$__cuda_sm10x_tcgen05_guardrail_trap_col_being_dealloced_not_returned_by_alloc)
        /*002c*/ 	.word	0x00000000


	//----- nvinfo : EIATTR_FRAME_SIZE
	.align		4
.L_25:
        /*0030*/ 	.byte	0x04, 0x11
        /*0032*/ 	.short	(.L_27 - .L_26)
	.align		4
.L_26:
        /*0034*/ 	.word	index@(_ZN7cutlass13device_kernelINS_4gemm6kernel13GemmUniversalIN4cute5tupleIJiiiiEEENS1_10collective13CollectiveMmaINS1_35MainloopSm100TmaUmmaWarpSpecializedILi5ELi2ELi4ENS5_IJNS4_1CILi1EEESB_SB_EEEEENS5_IJNSA_ILi64EEENSA_ILi128EEESE_EEENS_6half_tENS5_IJlSB_lEEESH_SI_NS4_8TiledMMAINS4_8MMA_AtomIJNS4_20SM100_MMA_F16BF16_SSISH_SH_fLi64ELi128ELNS4_4UMMA5MajorE0ELSN_0ELNSM_7ScaleInE0ELSO_0EEEEEENS4_6LayoutISC_NS5_IJNSA_ILi0EEESS_SS_EEEEENS5_IJNS4_10UnderscoreESV_SV_EEEEENS4_13SM90_TMA_LOADENS4_14ComposedLayoutINS4_7SwizzleILi3ELi4ELi3EEENS4_18smem_ptr_flag_bitsILi16EEENSR_INS5_IJNSA_ILi8EEESE_EEENS5_IJSE_SB_EEEEEEEvNS4_8identityESY_S18_vS19_EENS_8epilogue10collective18CollectiveEpilogueINS1B_23Sm100TmaWarpSpecializedILi4ELi2ELi16ELb1ELb0EEEJSG_NS5_IJNSR_ISE_SB_EENSR_INSA_ILi32EEESB_EEEEESH_SI_SH_SI_NS1B_6fusion15FusionCallbacksIS1F_NS1K_17LinearCombinationISH_fSH_fLNS_15FloatRoundStyleE2EEESG_S1J_JEEENS4_5SM1004TMEM4LOAD26SM100_TMEM_LOAD_16dp256b4xESY_NSZ_INS10_ILi2ELi4ELi3EEES13_NSR_INS5_IJS14_S1H_EEENS5_IJS1H_SB_EEEEEEENS4_17SM75_U32x4_LDSM_NENS4_14SM90_TMA_STOREES1Y_NS4_17SM90_U32x4_STSM_NENS4_39AutoVectorizingCopyWithAssumedAlignmentILi128EEEEEEvvEEEEvNT_6ParamsE)
        /*0038*/ 	.word	0x00000000


	//----- nvinfo : EIATTR_MIN_STACK_SIZE
	.align		4
.L_27:
        /*003c*/ 	.byte	0x04, 0x12
        /*003e*/ 	.short	(.L_29 - .L_28)
	.align		4
.L_28:
        /*0040*/ 	.word	index@(_ZN7cutlass13device_kernelINS_4gemm6kernel13GemmUniversalIN4cute5tupleIJiiiiEEENS1_10collective13CollectiveMmaINS1_35MainloopSm100TmaUmmaWarpSpecializedILi5ELi2ELi4ENS5_IJNS4_1CILi1EEESB_SB_EEEEENS5_IJNSA_ILi64EEENSA_ILi128EEESE_EEENS_6half_tENS5_IJlSB_lEEESH_SI_NS4_8TiledMMAINS4_8MMA_AtomIJNS4_20SM100_MMA_F16BF16_SSISH_SH_fLi64ELi128ELNS4_4UMMA5MajorE0ELSN_0ELNSM_7ScaleInE0ELSO_0EEEEEENS4_6LayoutISC_NS5_IJNSA_ILi0EEESS_SS_EEEEENS5_IJNS4_10UnderscoreESV_SV_EEEEENS4_13SM90_TMA_LOADENS4_14ComposedLayoutINS4_7SwizzleILi3ELi4ELi3EEENS4_18smem_ptr_flag_bitsILi16EEENSR_INS5_IJNSA_ILi8EEESE_EEENS5_IJSE_SB_EEEEEEEvNS4_8identityESY_S18_vS19_EENS_8epilogue10collective18CollectiveEpilogueINS1B_23Sm100TmaWarpSpecializedILi4ELi2ELi16ELb1ELb0EEEJSG_NS5_IJNSR_ISE_SB_EENSR_INSA_ILi32EEESB_EEEEESH_SI_SH_SI_NS1B_6fusion15FusionCallbacksIS1F_NS1K_17LinearCombinationISH_fSH_fLNS_15FloatRoundStyleE2EEESG_S1J_JEEENS4_5SM1004TMEM4LOAD26SM100_TMEM_LOAD_16dp256b4xESY_NSZ_INS10_ILi2ELi4ELi3EEES13_NSR_INS5_IJS14_S1H_EEENS5_IJS1H_SB_EEEEEEENS4_17SM75_U32x4_LDSM_NENS4_14SM90_TMA_STOREES1Y_NS4_17SM90_U32x4_STSM_NENS4_39AutoVectorizingCopyWithAssumedAlignmentILi128EEEEEEvvEEEEvNT_6ParamsE)
        /*0044*/ 	.word	0x00000000
.L_29:


//--------------------- .nv.compat                --------------------------
	.section	.nv.compat,"",@"SHT_CUDA_COMPAT_INFO"
	.align	4
        /*0000*/ 	.byte	0x02, 0x09, 0x01, 0x00, 0x02, 0x02, 0x02, 0x00, 0x02, 0x05, 0x05, 0x00, 0x03, 0x07, 0x01, 0x01
        /*0010*/ 	.byte	0x02, 0x03, 0x01, 0x00, 0x02, 0x06, 0x01, 0x00, 0x04, 0x0b, 0x08, 0x00, 0x09, 0x00, 0x00, 0x00
        /*0020*/ 	.byte	0x00, 0x00, 0x00, 0x00


//--------------------- .nv.info._ZN7cutlass13device_kernelINS_4gemm6kernel13GemmUniversalIN4cute5tupleIJiiiiEEENS1_10collective13CollectiveMmaINS1_35MainloopSm100TmaUmmaWarpSpecializedILi5ELi2ELi4ENS5_IJNS4_1CILi1EEESB_SB_EEEEENS5_IJNSA_ILi64EEENSA_ILi128EEESE_EEENS_6half_tENS5_IJlSB_lEEESH_SI_NS4_8TiledMMAINS4_8MMA_AtomIJNS4_20SM100_MMA_F16BF16_SSISH_SH_fLi64ELi128ELNS4_4UMMA5MajorE0ELSN_0ELNSM_7ScaleInE0ELSO_0EEEEEENS4_6LayoutISC_NS5_IJNSA_ILi0EEESS_SS_EEEEENS5_IJNS4_10UnderscoreESV_SV_EEEEENS4_13SM90_TMA_LOADENS4_14ComposedLayoutINS4_7SwizzleILi3ELi4ELi3EEENS4_18smem_ptr_flag_bitsILi16EEENSR_INS5_IJNSA_ILi8EEESE_EEENS5_IJSE_SB_EEEEEEEvNS4_8identityESY_S18_vS19_EENS_8epilogue10collective18CollectiveEpilogueINS1B_23Sm100TmaWarpSpecializedILi4ELi2ELi16ELb1ELb0EEEJSG_NS5_IJNSR_ISE_SB_EENSR_INSA_ILi32EEESB_EEEEESH_SI_SH_SI_NS1B_6fusion15FusionCallbacksIS1F_NS1K_17LinearCombinationISH_fSH_fLNS_15FloatRoundStyleE2EEESG_S1J_JEEENS4_5SM1004TMEM4LOAD26SM100_TMEM_LOAD_16dp256b4xESY_NSZ_INS10_ILi2ELi4ELi3EEES13_NSR_INS5_IJS14_S1H_EEENS5_IJS1H_SB_EEEEEEENS4_17SM75_U32x4_LDSM_NENS4_14SM90_TMA_STOREES1Y_NS4_17SM90_U32x4_STSM_NENS4_39AutoVectorizingCopyWithAssumedAlignmentILi128EEEEEEvvEEEEvNT_6ParamsE --------------------------
	.section	.nv.info._ZN7cutlass13device_kernelINS_4gemm6kernel13GemmUniversalIN4cute5tupleIJiiiiEEENS1_10collective13CollectiveMmaINS1_35MainloopSm100TmaUmmaWarpSpecializedILi5ELi2ELi4ENS5_IJNS4_1CILi1EEESB_SB_EEEEENS5_IJNSA_ILi64EEENSA_ILi128EEESE_EEENS_6half_tENS5_IJlSB_lEEESH_SI_NS4_8TiledMMAINS4_8MMA_AtomIJNS4_20SM100_MMA_F16BF16_SSISH_SH_fLi64ELi128ELNS4_4UMMA5MajorE0ELSN_0ELNSM_7ScaleInE0ELSO_0EEEEEENS4_6LayoutISC_NS5_IJNSA_ILi0EEESS_SS_EEEEENS5_IJNS4_10UnderscoreESV_SV_EEEEENS4_13SM90_TMA_LOADENS4_14ComposedLayoutINS4_7SwizzleILi3ELi4ELi3EEENS4_18smem_ptr_flag_bitsILi16EEENSR_INS5_IJNSA_ILi8EEESE_EEENS5_IJSE_SB_EEEEEEEvNS4_8identityESY_S18_vS19_EENS_8epilogue10collective18CollectiveEpilogueINS1B_23Sm100TmaWarpSpecializedILi4ELi2ELi16ELb1ELb0EEEJSG_NS5_IJNSR_ISE_SB_EENSR_INSA_ILi32EEESB_EEEEESH_SI_SH_SI_NS1B_6fusion15FusionCallbacksIS1F_NS1K_17LinearCombinationISH_fSH_fLNS_15FloatRoundStyleE2EEESG_S1J_JEEENS4_5SM1004TMEM4LOAD26SM100_TMEM_LOAD_16dp256b4xESY_NSZ_INS10_ILi2ELi4ELi3EEES13_NSR_INS5_IJS14_S1H_EEENS5_IJS1H_SB_EEEEEEENS4_17SM75_U32x4_LDSM_NENS4_14SM90_TMA_STOREES1Y_NS4_17SM90_U32x4_STSM_NENS4_39AutoVectorizingCopyWithAssumedAlignmentILi128EEEEEEvvEEEEvNT_6ParamsE,"",@"SHT_CUDA_INFO"
	.sectionflags	@""
	.align	4


	//----- nvinfo : EIATTR_CUDA_API_VERSION
	.align		4
        /*0000*/ 	.byte	0x04, 0x37
        /*0002*/ 	.short	(.L_31 - .L_30)
.L_30:
        /*0004*/ 	.word	0x00000082


	//----- nvinfo : EIATTR_KPARAM_INFO
	.align		4
.L_31:
        /*0008*/ 	.byte	0x04, 0x17
        /*000a*/ 	.short	(.L_33 - .L_32)
.L_32:
        /*000c*/ 	.word	0x00000000
        /*0010*/ 	.short	0x0000
        /*0012*/ 	.short	0x0000
        /*0014*/ 	.byte	0x00, 0xf0, 0x01, 0x20


	//----- nvinfo : EIATTR_AT_ENTRY_FRAGMENTS
	.align		4
.L_33:
        /*0018*/ 	.byte	0x04, 0x4f
        /*001a*/ 	.short	(.L_35 - .L_34)


	//   ....[0]....
.L_34:
        /*001c*/ 	.word	0x00000006


	//----- nvinfo : EIATTR_RESERVED_SMEM_USED
	.align		4
.L_35:
        /*0020*/ 	.byte	0x01, 0x41
	.zero		2


	//----- nvinfo : EIATTR_SPARSE_MMA_MASK
	.align		4
        /*0024*/ 	.byte	0x03, 0x50
        /*0026*/ 	.short	0x0000


	//----- nvinfo : EIATTR_TCGEN05_1CTA_USED
	.align		4
        /*0028*/ 	.byte	0x01, 0x51
	.zero		2


	//----- nvinfo : EIATTR_MAXREG_COUNT
	.align		4
        /*002c*/ 	.byte	0x03, 0x1b
        /*002e*/ 	.short	0x00ff


	//----- nvinfo : EIATTR_NUM_BARRIERS
	.align		4
        /*0030*/ 	.byte	0x02, 0x4c
        /*0032*/ 	.byte	0x07
	.zero		1


	//----- nvinfo : EIATTR_EXTERNS
	.align		4
        /*0034*/ 	.byte	0x04, 0x0f
        /*0036*/ 	.short	(.L_37 - .L_36)


	//   ....[0]....
	.align		4
.L_36:
        /*0038*/ 	.word	index@(__assertfail)


	//----- nvinfo : EIATTR_MERCURY_ISA_VERSION
	.align		4
.L_37:
        /*003c*/ 	.byte	0x03, 0x5f
        /*003e*/ 	.short	0x0101


	//----- nvinfo : EIATTR_INT_WARP_WIDE_INSTR_OFFSETS
	.align		4
        /*0040*/ 	.byte	0x04, 0x31
        /*0042*/ 	.short	(.L_39 - .L_38)


	//   ....[0]....
.L_38:
        /*0044*/ 	.word	0x00001e10


	//   ....[1]....
        /*0048*/ 	.word	0x00003950


	//   ....[2]....
        /*004c*/ 	.word	0x00003970


	//   ....[3]....
        /*0050*/ 	.word	0x000039a0


	//   ....[4]....
        /*0054*/ 	.word	0x000042e0


	//   ....[5]....
        /*0058*/ 	.word	0x00004350


	//   ....[6]....
        /*005c*/ 	.word	0x00004430


	//   ....[7]....
        /*0060*/ 	.word	0x000044b0


	//   ....[8]....
        /*0064*/ 	.word	0x000045c0


	//   ....[9]....
        /*0068*/ 	.word	0x00004650


	//   ....[10]....
        /*006c*/ 	.word	0x00004830


	//   ....[11]....
        /*0070*/ 	.word	0x00004990


	//----- nvinfo : EIATTR_COOP_GROUP_MASK_REGIDS
	.align		4
.L_39:
        /*0074*/ 	.byte	0x04, 0x29
        /*0076*/ 	.short	(.L_41 - .L_40)


	//   ....[0]....
.L_40:
        /*0078*/ 	.word	0xffffffff


	//   ....[1]....
        /*007c*/ 	.word	0xffffffff


	//   ....[2]....
        /*0080*/ 	.word	0xffffffff


	//   ....[3]....
        /*0084*/ 	.word	0xffffffff


	//   ....[4]....
        /*0088*/ 	.word	0xffffffff


	//   ....[5]....
        /*008c*/ 	.word	0xffffffff


	//   ....[6]....
        /*0090*/ 	.word	0xffffffff


	//   ....[7]....
        /*0094*/ 	.word	0xffffffff


	//   ....[8]....
        /*0098*/ 	.word	0xffffffff


	//   ....[9]....
        /*009c*/ 	.word	0xffffffff


	//   ....[10]....
        /*00a0*/ 	.word	0xffffffff


	//   ....[11]....
        /*00a4*/ 	.word	0xffffffff


	//   ....[12]....
        /*00a8*/ 	.word	0xffffffff


	//----- nvinfo : EIATTR_COOP_GROUP_INSTR_OFFSETS
	.align		4
.L_41:
        /*00ac*/ 	.byte	0x04, 0x28
        /*00ae*/ 	.short	(.L_43 - .L_42)


	//   ....[0]....
.L_42:
        /*00b0*/ 	.word	0x00000090


	//   ....[1]....
        /*00b4*/ 	.word	0x000004d0


	//   ....[2]....
        /*00b8*/ 	.word	0x00000660


	//   ....[3]....
        /*00bc*/ 	.word	0x00000800


	//   ....[4]....
        /*00c0*/ 	.word	0x00000900


	//   ....[5]....
        /*00c4*/ 	.word	0x00000a70


	//   ....[6]....
        /*00c8*/ 	.word	0x00000c10


	//   ....[7]....
        /*00cc*/ 	.word	0x00001cf0


	//   ....[8]....
        /*00d0*/ 	.word	0x00002b60


	//   ....[9]....
        /*00d4*/ 	.word	0x00002d70


	//   ....[10]....
        /*00d8*/ 	.word	0x00002da0


	//   ....[11]....
        /*00dc*/ 	.word	0x00003830


	//   ....[12]....
        /*00e0*/ 	.word	0x00003a60


	//----- nvinfo : EIATTR_VRC_CTA_INIT_COUNT
	.align		4
.L_43:
        /*00e4*/ 	.byte	0x02, 0x4a
        /*00e6*/ 	.byte	0x80
	.zero		1


	//----- nvinfo : EIATTR_SYSCALL_OFFSETS
	.align		4
        /*00e8*/ 	.byte	0x04, 0x46
        /*00ea*/ 	.short	(.L_45 - .L_44)


	//   ....[0]....
.L_44:
        /*00ec*/ 	.word	0x00005440


	//   ....[1]....
        /*00f0*/ 	.word	0x00005530


	//   ....[2]....
        /*00f4*/ 	.word	0x00005c90


	//   ....[3]....
        /*00f8*/ 	.word	0x00006540


	//   ....[4]....
        /*00fc*/ 	.word	0x00006dc0


	//   ....[5]....
        /*0100*/ 	.word	0x00007640


	//----- nvinfo : EIATTR_MBARRIER_INSTR_OFFSETS
	.align		4
.L_45:
        /*0104*/ 	.byte	0x04, 0x39
        /*0106*/ 	.short	(.L_47 - .L_46)


	//   ....[0]....
.L_46:
        /*0108*/ 	.word	0x000005b0
        /*010c*/ 	.word	0x000000ff
        /*0110*/ 	.word	0x00000000
        /*0114*/ 	.short	0x0100
        /*0116*/ 	.byte	0x05
	.zero		1


	//   ....[1]....
        /*0118*/ 	.word	0x000005c0
        /*011c*/ 	.word	0x000000ff
        /*0120*/ 	.word	0x00000028
        /*0124*/ 	.short	0x0100
        /*0126*/ 	.byte	0x05
	.zero		1


	//   ....[2]....
        /*0128*/ 	.word	0x000005d0
        /*012c*/ 	.word	0x000000ff
        /*0130*/ 	.word	0x00000008
        /*0134*/ 	.short	0x0100
        /*0136*/ 	.byte	0x05
	.zero		1


	//   ....[3]....
        /*0138*/ 	.word	0x000005e0
        /*013c*/ 	.word	0x000000ff
        /*0140*/ 	.word	0x00000030
        /*0144*/ 	.short	0x0100
        /*0146*/ 	.byte	0x05
	.zero		1


	//   ....[4]....
        /*0148*/ 	.word	0x000005f0
        /*014c*/ 	.word	0x000000ff
        /*0150*/ 	.word	0x00000010
        /*0154*/ 	.short	0x0100
        /*0156*/ 	.byte	0x05
	.zero		1


	//   ....[5]....
        /*0158*/ 	.word	0x00000600
        /*015c*/ 	.word	0x000000ff
        /*0160*/ 	.word	0x00000038
        /*0164*/ 	.short	0x0100
        /*0166*/ 	.byte	0x05
	.zero		1


	//   ....[6]....
        /*0168*/ 	.word	0x00000610
        /*016c*/ 	.word	0x000000ff
        /*0170*/ 	.word	0x00000018
        /*0174*/ 	.short	0x0100
        /*0176*/ 	.byte	0x05
	.zero		1


	//   ....[7]....
        /*0178*/ 	.word	0x00000620
        /*017c*/ 	.word	0x000000ff
        /*0180*/ 	.word	0x00000040
        /*0184*/ 	.short	0x0100
        /*0186*/ 	.byte	0x05
	.zero		1


	//   ....[8]....
        /*0188*/ 	.word	0x00000630
        /*018c*/ 	.word	0x000000ff
        /*0190*/ 	.word	0x00000020
        /*0194*/ 	.short	0x0100
        /*0196*/ 	.byte	0x05
	.zero		1


	//   ....[9]....
        /*0198*/ 	.word	0x00000640
        /*019c*/ 	.word	0x000000ff
        /*01a0*/ 	.word	0x00000048
        /*01a4*/ 	.short	0x0100
        /*01a6*/ 	.byte	0x05
	.zero		1


	//   ....[10]....
        /*01a8*/ 	.word	0x00000770
        /*01ac*/ 	.word	0x000000ff
        /*01b0*/ 	.word	0x00000050
        /*01b4*/ 	.short	0x0100
        /*01b6*/ 	.byte	0x07
	.zero		1


	//   ....[11]....
        /*01b8*/ 	.word	0x00000780
        /*01bc*/ 	.word	0x000000ff
        /*01c0*/ 	.word	0x00000070
        /*01c4*/ 	.short	0x0100
        /*01c6*/ 	.byte	0x07
	.zero		1


	//   ....[12]....
        /*01c8*/ 	.word	0x00000790
        /*01cc*/ 	.word	0x000000ff
        /*01d0*/ 	.word	0x00000058
        /*01d4*/ 	.short	0x0100
        /*01d6*/ 	.byte	0x07
	.zero		1


	//   ....[13]....
        /*01d8*/ 	.word	0x000007a0
        /*01dc*/ 	.word	0x000000ff
        /*01e0*/ 	.word	0x00000078
        /*01e4*/ 	.short	0x0100
        /*01e6*/ 	.byte	0x07
	.zero		1


	//   ....[14]....
        /*01e8*/ 	.word	0x000007b0
        /*01ec*/ 	.word	0x000000ff
        /*01f0*/ 	.word	0x00000060
        /*01f4*/ 	.short	0x0100
        /*01f6*/ 	.byte	0x07
	.zero		1


	//   ....[15]....
        /*01f8*/ 	.word	0x000007c0
        /*01fc*/ 	.word	0x000000ff
        /*0200*/ 	.word	0x00000080
        /*0204*/ 	.short	0x0100
        /*0206*/ 	.byte	0x07
	.zero		1


	//   ....[16]....
        /*0208*/ 	.word	0x000007d0
        /*020c*/ 	.word	0x000000ff
        /*0210*/ 	.word	0x00000068
        /*0214*/ 	.short	0x0100
        /*0216*/ 	.byte	0x07
	.zero		1


	//   ....[17]....
        /*0218*/ 	.word	0x000007e0
        /*021c*/ 	.word	0x000000ff
        /*0220*/ 	.word	0x00000088
        /*0224*/ 	.short	0x0100
        /*0226*/ 	.byte	0x07
	.zero		1


	//   ....[18]....
        /*0228*/ 	.word	0x000008d0
        /*022c*/ 	.word	0x000000ff
        /*0230*/ 	.word	0x00000090
        /*0234*/ 	.short	0x0100
        /*0236*/ 	.byte	0x05
	.zero		1


	//   ....[19]....
        /*0238*/ 	.word	0x000008e0
        /*023c*/ 	.word	0x000000ff
        /*0240*/ 	.word	0x00000098
        /*0244*/ 	.short	0x0100
        /*0246*/ 	.byte	0x05
	.zero		1


	//   ....[20]....
        /*0248*/ 	.word	0x00000a20
        /*024c*/ 	.word	0x000000ff
        /*0250*/ 	.word	0x000000a0
        /*0254*/ 	.short	0x0100
        /*0256*/ 	.byte	0x05
	.zero		1


	//   ....[21]....
        /*0258*/ 	.word	0x00000a30
        /*025c*/ 	.word	0x000000ff
        /*0260*/ 	.word	0x000000b0
        /*0264*/ 	.short	0x0100
        /*0266*/ 	.byte	0x05
	.zero		1


	//   ....[22]....
        /*0268*/ 	.word	0x00000a40
        /*026c*/ 	.word	0x000000ff
        /*0270*/ 	.word	0x000000a8
        /*0274*/ 	.short	0x0100
        /*0276*/ 	.byte	0x05
	.zero		1


	//   ....[23]....
        /*0278*/ 	.word	0x00000a50
        /*027c*/ 	.word	0x000000ff
        /*0280*/ 	.word	0x000000b8
        /*0284*/ 	.short	0x0100
        /*0286*/ 	.byte	0x05
	.zero		1


	//   ....[24]....
        /*0288*/ 	.word	0x00000b80
        /*028c*/ 	.word	0x000000ff
        /*0290*/ 	.word	0x000000c0
        /*0294*/ 	.short	0x0100
        /*0296*/ 	.byte	0x07
	.zero		1


	//   ....[25]....
        /*0298*/ 	.word	0x00000b90
        /*029c*/ 	.word	0x000000ff
        /*02a0*/ 	.word	0x000000e0
        /*02a4*/ 	.short	0x0100
        /*02a6*/ 	.byte	0x07
	.zero		1


	//   ....[26]....
        /*02a8*/ 	.word	0x00000ba0
        /*02ac*/ 	.word	0x000000ff
        /*02b0*/ 	.word	0x000000c8
        /*02b4*/ 	.short	0x0100
        /*02b6*/ 	.byte	0x07
	.zero		1


	//   ....[27]....
        /*02b8*/ 	.word	0x00000bb0
        /*02bc*/ 	.word	0x000000ff
        /*02c0*/ 	.word	0x000000e8
        /*02c4*/ 	.short	0x0100
        /*02c6*/ 	.byte	0x07
	.zero		1


	//   ....[28]....
        /*02c8*/ 	.word	0x00000bc0
        /*02cc*/ 	.word	0x000000ff
        /*02d0*/ 	.word	0x000000d0
        /*02d4*/ 	.short	0x0100
        /*02d6*/ 	.byte	0x07
	.zero		1


	//   ....[29]....
        /*02d8*/ 	.word	0x00000bd0
        /*02dc*/ 	.word	0x000000ff
        /*02e0*/ 	.word	0x000000f0
        /*02e4*/ 	.short	0x0100
        /*02e6*/ 	.byte	0x07
	.zero		1


	//   ....[30]....
        /*02e8*/ 	.word	0x00000be0
        /*02ec*/ 	.word	0x000000ff
        /*02f0*/ 	.word	0x000000d8
        /*02f4*/ 	.short	0x0100
        /*02f6*/ 	.byte	0x07
	.zero		1


	//   ....[31]....
        /*02f8*/ 	.word	0x00000bf0
        /*02fc*/ 	.word	0x000000ff
        /*0300*/ 	.word	0x000000f8
        /*0304*/ 	.short	0x0100
        /*0306*/ 	.byte	0x07
	.zero		1


	//   ....[32]....
        /*0308*/ 	.word	0x00000ce0
        /*030c*/ 	.word	0x000000ff
        /*0310*/ 	.word	0x00000100
        /*0314*/ 	.short	0x0100
        /*0316*/ 	.byte	0x05
	.zero		1


	//   ....[33]....
        /*0318*/ 	.word	0x00000cf0
        /*031c*/ 	.word	0x000000ff
        /*0320*/ 	.word	0x00000110
        /*0324*/ 	.short	0x0100
        /*0326*/ 	.byte	0x05
	.zero		1


	//   ....[34]....
        /*0328*/ 	.word	0x00000d00
        /*032c*/ 	.word	0x000000ff
        /*0330*/ 	.word	0x00000108
        /*0334*/ 	.short	0x0100
        /*0336*/ 	.byte	0x05
	.zero		1


	//   ....[35]....
        /*0338*/ 	.word	0x00000d10
        /*033c*/ 	.word	0x000000ff
        /*0340*/ 	.word	0x00000118
        /*0344*/ 	.short	0x0100
        /*0346*/ 	.byte	0x05
	.zero		1


	//   ....[36]....
        /*0348*/ 	.word	0x000015f0
        /*034c*/ 	.word	0x00000003
        /*0350*/ 	.word	0x00000110
        /*0354*/ 	.short	0x010a
        /*0356*/ 	.byte	0xff
	.zero		1


	//   ....[37]....
        /*0358*/ 	.word	0x00001620
        /*035c*/ 	.word	0x00000003
        /*0360*/ 	.word	0x00000100
        /*0364*/ 	.short	0x0101
        /*0366*/ 	.byte	0xff
	.zero		1


	//   ....[38]....
        /*0368*/ 	.word	0x000016f0
        /*036c*/ 	.word	0x000000ff
        /*0370*/ 	.word	0x00000028
        /*0374*/ 	.short	0x010a
        /*0376*/ 	.byte	0x08
	.zero		1


	//   ....[39]....
        /*0378*/ 	.word	0x00001790
        /*037c*/ 	.word	0x000000ff
        /*0380*/ 	.word	0x00000028
        /*0384*/ 	.short	0x010a
        /*0386*/ 	.byte	0x21
	.zero		1


	//   ....[40]....
        /*0388*/ 	.word	0x000018e0
        /*038c*/ 	.word	0x000000ff
        /*0390*/ 	.word	0x00000028
        /*0394*/ 	.short	0x010a
        /*0396*/ 	.byte	0x08
	.zero		1


	//   ....[41]....
        /*0398*/ 	.word	0x000019f0
        /*039c*/ 	.word	0x000000ff
        /*03a0*/ 	.word	0x00000098
        /*03a4*/ 	.short	0x0101
        /*03a6*/ 	.byte	0x04
	.zero		1


	//   ....[42]....
        /*03a8*/ 	.word	0x00001a10
        /*03ac*/ 	.word	0x000000ff
        /*03b0*/ 	.word	0x00000028
        /*03b4*/ 	.short	0x010a
        /*03b6*/ 	.byte	0x08
	.zero		1


	//   ....[43]....
        /*03b8*/ 	.word	0x00001a90
        /*03bc*/ 	.word	0x000000ff
        /*03c0*/ 	.word	0x00000028
        /*03c4*/ 	.short	0x010a
        /*03c6*/ 	.byte	0x11
	.zero		1


	//   ....[44]....
        /*03c8*/ 	.word	0x00001be0
        /*03cc*/ 	.word	0x000000ff
        /*03d0*/ 	.word	0x00000028
        /*03d4*/ 	.short	0x010a
        /*03d6*/ 	.byte	0x08
	.zero		1


	//   ....[45]....
        /*03d8*/ 	.word	0x00001d20
        /*03dc*/ 	.word	0x00000002
        /*03e0*/ 	.word	0x000000a0
        /*03e4*/ 	.short	0x010a
        /*03e6*/ 	.byte	0xff
	.zero		1


	//   ....[46]....
        /*03e8*/ 	.word	0x00001de0
        /*03ec*/ 	.word	0x00000002
        /*03f0*/ 	.word	0x00000000
        /*03f4*/ 	.short	0x0101
        /*03f6*/ 	.byte	0xff
	.zero		1


	//   ....[47]....
        /*03f8*/ 	.word	0x00002340
        /*03fc*/ 	.word	0x000000ff
        /*0400*/ 	.word	0x00000000
        /*0404*/ 	.short	0x010a
        /*0406*/ 	.byte	0x05
	.zero		1


	//   ....[48]....
        /*0408*/ 	.word	0x000023d0
        /*040c*/ 	.word	0x000000ff
        /*0410*/ 	.word	0x00000000
        /*0414*/ 	.short	0x010a
        /*0416*/ 	.byte	0x05
	.zero		1


	//   ....[49]....
        /*0418*/ 	.word	0x00002460
        /*041c*/ 	.word	0x000000ff
        /*0420*/ 	.word	0x00000000
        /*0424*/ 	.short	0x010a
        /*0426*/ 	.byte	0x05
	.zero		1


	//   ....[50]....
        /*0428*/ 	.word	0x000024f0
        /*042c*/ 	.word	0x000000ff
        /*0430*/ 	.word	0x00000000
        /*0434*/ 	.short	0x010a
        /*0436*/ 	.byte	0x05
	.zero		1


	//   ....[51]....
        /*0438*/ 	.word	0x00002590
        /*043c*/ 	.word	0x00000000
        /*0440*/ 	.word	0x00000000
        /*0444*/ 	.short	0x010a
        /*0446*/ 	.byte	0xff
	.zero		1


	//   ....[52]....
        /*0448*/ 	.word	0x000026b0
        /*044c*/ 	.word	0x00000000
        /*0450*/ 	.word	0x00000100
        /*0454*/ 	.short	0x010a
        /*0456*/ 	.byte	0xff
	.zero		1


	//   ....[53]....
        /*0458*/ 	.word	0x00002710
        /*045c*/ 	.word	0x00000004
        /*0460*/ 	.word	0x00000000
        /*0464*/ 	.short	0x0101
        /*0466*/ 	.byte	0xff
	.zero		1


	//   ....[54]....
        /*0468*/ 	.word	0x00002730
        /*046c*/ 	.word	0x000000ff
        /*0470*/ 	.word	0x000000b0
        /*0474*/ 	.short	0x010a
        /*0476*/ 	.byte	0x05
	.zero		1


	//   ....[55]....
        /*0478*/ 	.word	0x00002850
        /*047c*/ 	.word	0x00000000
        /*0480*/ 	.word	0x000000a0
        /*0484*/ 	.short	0x010a
        /*0486*/ 	.byte	0xff
	.zero		1


	//   ....[56]....
        /*0488*/ 	.word	0x00002960
        /*048c*/ 	.word	0x00000000
        /*0490*/ 	.word	0x00000000
        /*0494*/ 	.short	0x0101
        /*0496*/ 	.byte	0xff
	.zero		1


	//   ....[57]....
        /*0498*/ 	.word	0x000029f0
        /*049c*/ 	.word	0x000000ff
        /*04a0*/ 	.word	0x000000b0
        /*04a4*/ 	.short	0x0106
        /*04a6*/ 	.byte	0x05
	.zero		1


	//   ....[58]....
        /*04a8*/ 	.word	0x00002a10
        /*04ac*/ 	.word	0x000000ff
        /*04b0*/ 	.word	0x000000b0
        /*04b4*/ 	.short	0x010a
        /*04b6*/ 	.byte	0x05
	.zero		1


	//   ....[59]....
        /*04b8*/ 	.word	0x00002aa0
        /*04bc*/ 	.word	0x000000ff
        /*04c0*/ 	.word	0x000000b0
        /*04c4*/ 	.short	0x0106
        /*04c6*/ 	.byte	0x04
	.zero		1


	//   ....[60]....
        /*04c8*/ 	.word	0x00002ae0
        /*04cc*/ 	.word	0x00000000
        /*04d0*/ 	.word	0x000000b0
        /*04d4*/ 	.short	0x010a
        /*04d6*/ 	.byte	0xff
	.zero		1


	//   ....[61]....
        /*04d8*/ 	.word	0x00003020
        /*04dc*/ 	.word	0x00000000
        /*04e0*/ 	.word	0x000000a0
        /*04e4*/ 	.short	0x010a
        /*04e6*/ 	.byte	0xff
	.zero		1


	//   ....[62]....
        /*04e8*/ 	.word	0x00003120
        /*04ec*/ 	.word	0x00000003
        /*04f0*/ 	.word	0x00000000
        /*04f4*/ 	.short	0x0101
        /*04f6*/ 	.byte	0xff
	.zero		1


	//   ....[63]....
        /*04f8*/ 	.word	0x00003130
        /*04fc*/ 	.word	0x000000ff
        /*0500*/ 	.word	0x00000000
        /*0504*/ 	.short	0x010a
        /*0506*/ 	.byte	0x06
	.zero		1


	//   ....[64]....
        /*0508*/ 	.word	0x000031b0
        /*050c*/ 	.word	0x000000ff
        /*0510*/ 	.word	0x000000e0
        /*0514*/ 	.short	0x010a
        /*0516*/ 	.byte	0x07
	.zero		1


	//   ....[65]....
        /*0518*/ 	.word	0x00003290
        /*051c*/ 	.word	0x000000ff
        /*0520*/ 	.word	0x00000000
        /*0524*/ 	.short	0x010a
        /*0526*/ 	.byte	0x06
	.zero		1


	//   ....[66]....
        /*0528*/ 	.word	0x000033c0
        /*052c*/ 	.word	0x000000ff
        /*0530*/ 	.word	0x00000000
        /*0534*/ 	.short	0x010a
        /*0536*/ 	.byte	0x1a
	.zero		1


	//   ....[67]....
        /*0538*/ 	.word	0x00003660
        /*053c*/ 	.word	0x000000ff
        /*0540*/ 	.word	0x00000000
        /*0544*/ 	.short	0x010a
        /*0546*/ 	.byte	0x06
	.zero		1


	//   ....[68]....
        /*0548*/ 	.word	0x000036f0
        /*054c*/ 	.word	0x000000ff
        /*0550*/ 	.word	0x00000000
        /*0554*/ 	.short	0x010a
        /*0556*/ 	.byte	0x06
	.zero		1


	//   ....[69]....
        /*0558*/ 	.word	0x00003780
        /*055c*/ 	.word	0x000000ff
        /*0560*/ 	.word	0x00000000
        /*0564*/ 	.short	0x010a
        /*0566*/ 	.byte	0x06
	.zero		1


	//   ....[70]....
        /*0568*/ 	.word	0x00003810
        /*056c*/ 	.word	0x000000ff
        /*0570*/ 	.word	0x00000000
        /*0574*/ 	.short	0x010a
        /*0576*/ 	.byte	0x07
	.zero		1


	//   ....[71]....
        /*0578*/ 	.word	0x00003c90
        /*057c*/ 	.word	0x00000000
        /*0580*/ 	.word	0x000000a0
        /*0584*/ 	.short	0x010a
        /*0586*/ 	.byte	0xff
	.zero		1


	//   ....[72]....
        /*0588*/ 	.word	0x00003d50
        /*058c*/ 	.word	0x00000000
        /*0590*/ 	.word	0x00000000
        /*0594*/ 	.short	0x0101
        /*0596*/ 	.byte	0xff
	.zero		1


	//   ....[73]....
        /*0598*/ 	.word	0x00004070
        /*059c*/ 	.word	0x000000ff
        /*05a0*/ 	.word	0x00000098
        /*05a4*/ 	.short	0x010a
        /*05a6*/ 	.byte	0x07
	.zero		1


	//   ....[74]....
        /*05a8*/ 	.word	0x00004260
        /*05ac*/ 	.word	0x000000ff
        /*05b0*/ 	.word	0x00000070
        /*05b4*/ 	.short	0x010a
        /*05b6*/ 	.byte	0x07
	.zero		1


	//   ....[75]....
        /*05b8*/ 	.word	0x000043d0
        /*05bc*/ 	.word	0x000000ff
        /*05c0*/ 	.word	0x00000050
        /*05c4*/ 	.short	0x010b
        /*05c6*/ 	.byte	0x07
	.zero		1


	//   ....[76]....
        /*05c8*/ 	.word	0x000043e0
        /*05cc*/ 	.word	0x000000ff
        /*05d0*/ 	.word	0x00000000
        /*05d4*/ 	.short	0x0101
        /*05d6*/ 	.byte	0x08
	.zero		1


	//   ....[77]....
        /*05d8*/ 	.word	0x00004400
        /*05dc*/ 	.word	0x000000ff
        /*05e0*/ 	.word	0x00000078
        /*05e4*/ 	.short	0x010a
        /*05e6*/ 	.byte	0x07
	.zero		1


	//   ....[78]....
        /*05e8*/ 	.word	0x00004560
        /*05ec*/ 	.word	0x000000ff
        /*05f0*/ 	.word	0x00000058
        /*05f4*/ 	.short	0x010b
        /*05f6*/ 	.byte	0x07
	.zero		1


	//   ....[79]....
        /*05f8*/ 	.word	0x00004570
        /*05fc*/ 	.word	0x000000ff
        /*0600*/ 	.word	0x00000000
        /*0604*/ 	.short	0x0101
        /*0606*/ 	.byte	0x08
	.zero		1


	//   ....[80]....
        /*0608*/ 	.word	0x00004580
        /*060c*/ 	.word	0x000000ff
        /*0610*/ 	.word	0x00000080
        /*0614*/ 	.short	0x010a
        /*0616*/ 	.byte	0x07
	.zero		1


	//   ....[81]....
        /*0618*/ 	.word	0x00004720
        /*061c*/ 	.word	0x000000ff
        /*0620*/ 	.word	0x00000060
        /*0624*/ 	.short	0x010b
        /*0626*/ 	.byte	0x07
	.zero		1


	//   ....[82]....
        /*0628*/ 	.word	0x00004790
        /*062c*/ 	.word	0x000000ff
        /*0630*/ 	.word	0x00000000
        /*0634*/ 	.short	0x0101
        /*0636*/ 	.byte	0x08
	.zero		1


	//   ....[83]....
        /*0638*/ 	.word	0x000047c0
        /*063c*/ 	.word	0x000000ff
        /*0640*/ 	.word	0x00000088
        /*0644*/ 	.short	0x010a
        /*0646*/ 	.byte	0x07
	.zero		1


	//   ....[84]....
        /*0648*/ 	.word	0x000049d0
        /*064c*/ 	.word	0x000000ff
        /*0650*/ 	.word	0x00000068
        /*0654*/ 	.short	0x010b
        /*0656*/ 	.byte	0x07
	.zero		1


	//   ....[85]....
        /*0658*/ 	.word	0x000049f0
        /*065c*/ 	.word	0x000000ff
        /*0660*/ 	.word	0x00000000
        /*0664*/ 	.short	0x0101
        /*0666*/ 	.byte	0x0d
	.zero		1


	//   ....[86]....
        /*0668*/ 	.word	0x00004a20
        /*066c*/ 	.word	0x000000ff
        /*0670*/ 	.word	0x00000070
        /*0674*/ 	.short	0x010a
        /*0676*/ 	.byte	0x07
	.zero		1


	//   ....[87]....
        /*0678*/ 	.word	0x00004a40
        /*067c*/ 	.word	0x000000ff
        /*0680*/ 	.word	0x00000078
        /*0684*/ 	.short	0x010a
        /*0686*/ 	.byte	0x07
	.zero		1


	//   ....[88]....
        /*0688*/ 	.word	0x00004a60
        /*068c*/ 	.word	0x000000ff
        /*0690*/ 	.word	0x00000080
        /*0694*/ 	.short	0x010a
        /*0696*/ 	.byte	0x07
	.zero		1


	//   ....[89]....
        /*0698*/ 	.word	0x00004aa0
        /*069c*/ 	.word	0x00000000
        /*06a0*/ 	.word	0x00000088
        /*06a4*/ 	.short	0x010a
        /*06a6*/ 	.byte	0xff
	.zero		1


	//   ....[90]....
        /*06a8*/ 	.word	0x00004e00
        /*06ac*/ 	.word	0x00000000
        /*06b0*/ 	.word	0x000000a0
        /*06b4*/ 	.short	0x010a
        /*06b6*/ 	.byte	0xff
	.zero		1


	//   ....[91]....
        /*06b8*/ 	.word	0x00004f10
        /*06bc*/ 	.word	0x00000000
        /*06c0*/ 	.word	0x00000000
        /*06c4*/ 	.short	0x0101
        /*06c6*/ 	.byte	0xff
	.zero		1


	//   ....[92]....
        /*06c8*/ 	.word	0x00005970
        /*06cc*/ 	.word	0x000000ff
        /*06d0*/ 	.word	0x00000050
        /*06d4*/ 	.short	0x010a
        /*06d6*/ 	.byte	0x30
	.zero		1


	//   ....[93]....
        /*06d8*/ 	.word	0x000059e0
        /*06dc*/ 	.word	0x0000004f
        /*06e0*/ 	.word	0x000000c0
        /*06e4*/ 	.short	0x010a
        /*06e6*/ 	.byte	0xff
	.zero		1


	//   ....[94]....
        /*06e8*/ 	.word	0x00005a90
        /*06ec*/ 	.word	0x000000ff
        /*06f0*/ 	.word	0x00000050
        /*06f4*/ 	.short	0x010a
        /*06f6*/ 	.byte	0x30
	.zero		1


	//   ....[95]....
        /*06f8*/ 	.word	0x00005b70
        /*06fc*/ 	.word	0x0000004f
        /*0700*/ 	.word	0x000000c0
        /*0704*/ 	.short	0x010a
        /*0706*/ 	.byte	0xff
	.zero		1


	//   ....[96]....
        /*0708*/ 	.word	0x000062a0
        /*070c*/ 	.word	0x00000000
        /*0710*/ 	.word	0x00000000
        /*0714*/ 	.short	0x0101
        /*0716*/ 	.byte	0xff
	.zero		1


	//   ....[97]....
        /*0718*/ 	.word	0x000062b0
        /*071c*/ 	.word	0x00000003
        /*0720*/ 	.word	0x00000050
        /*0724*/ 	.short	0x010a
        /*0726*/ 	.byte	0xff
	.zero		1


	//   ....[98]....
        /*0728*/ 	.word	0x00006370
        /*072c*/ 	.word	0x00000003
        /*0730*/ 	.word	0x00000050
        /*0734*/ 	.short	0x010a
        /*0736*/ 	.byte	0xff
	.zero		1


	//   ....[99]....
        /*0738*/ 	.word	0x00006b20
        /*073c*/ 	.word	0x00000026
        /*0740*/ 	.word	0x00000000
        /*0744*/ 	.short	0x0101
        /*0746*/ 	.byte	0xff
	.zero		1


	//   ....[100]....
        /*0748*/ 	.word	0x00006b40
        /*074c*/ 	.word	0x00000053
        /*0750*/ 	.word	0x00000050
        /*0754*/ 	.short	0x010a
        /*0756*/ 	.byte	0xff
	.zero		1


	//   ....[101]....
        /*0758*/ 	.word	0x00006bf0
        /*075c*/ 	.word	0x00000053
        /*0760*/ 	.word	0x00000050
        /*0764*/ 	.short	0x010a
        /*0766*/ 	.byte	0xff
	.zero		1


	//   ....[102]....
        /*0768*/ 	.word	0x000073a0
        /*076c*/ 	.word	0x00000026
        /*0770*/ 	.word	0x00000000
        /*0774*/ 	.short	0x0101
        /*0776*/ 	.byte	0xff
	.zero		1


	//   ....[103]....
        /*0778*/ 	.word	0x000073c0
        /*077c*/ 	.word	0x00000058
        /*0780*/ 	.word	0x00000050
        /*0784*/ 	.short	0x010a
        /*0786*/ 	.byte	0xff
	.zero		1


	//   ....[104]....
        /*0788*/ 	.word	0x00007470
        /*078c*/ 	.word	0x00000058
        /*0790*/ 	.word	0x00000050
        /*0794*/ 	.short	0x010a
        /*0796*/ 	.byte	0xff
	.zero		1


	//   ....[105]....
        /*0798*/ 	.word	0x000077a0
        /*079c*/ 	.word	0x000000ff
        /*07a0*/ 	.word	0x00000000
        /*07a4*/ 	.short	0x0101
        /*07a6*/ 	.byte	0x05
	.zero		1


	//   ....[106]....
        /*07a8*/ 	.word	0x00007c80
        /*07ac*/ 	.word	0x00000002
        /*07b0*/ 	.word	0x00000000
        /*07b4*/ 	.short	0x0101
        /*07b6*/ 	.byte	0xff
	.zero		1


	//   ....[107]....
        /*07b8*/ 	.word	0x00007ef0
        /*07bc*/ 	.word	0x000000ff
        /*07c0*/ 	.word	0x00000000
        /*07c4*/ 	.short	0x0101
        /*07c6*/ 	.byte	0x04
	.zero		1


	//   ....[108]....
        /*07c8*/ 	.word	0x00007f10
        /*07cc*/ 	.word	0x00000003
        /*07d0*/ 	.word	0x00000110
        /*07d4*/ 	.short	0x010a
        /*07d6*/ 	.byte	0xff
	.zero		1


	//   ....[109]....
        /*07d8*/ 	.word	0x00007f70
        /*07dc*/ 	.word	0x00000002
        /*07e0*/ 	.word	0x00000028
        /*07e4*/ 	.short	0x010a
        /*07e6*/ 	.byte	0xff
	.zero		1


	//   ....[110]....
        /*07e8*/ 	.word	0x00007fd0
        /*07ec*/ 	.word	0x00000002
        /*07f0*/ 	.word	0x00000028
        /*07f4*/ 	.short	0x010a
        /*07f6*/ 	.byte	0xff
	.zero		1


	//   ....[111]....
        /*07f8*/ 	.word	0x00008020
        /*07fc*/ 	.word	0x00000002
        /*0800*/ 	.word	0x000000a0
        /*0804*/ 	.short	0x010a
        /*0806*/ 	.byte	0xff
	.zero		1


	//   ....[112]....
        /*0808*/ 	.word	0x00008080
        /*080c*/ 	.word	0x00000000
        /*0810*/ 	.word	0x00000000
        /*0814*/ 	.short	0x010a
        /*0816*/ 	.byte	0xff
	.zero		1


	//   ....[113]....
        /*0818*/ 	.word	0x000080e0
        /*081c*/ 	.word	0x00000000
        /*0820*/ 	.word	0x00000000
        /*0824*/ 	.short	0x010a
        /*0826*/ 	.byte	0xff
	.zero		1


	//   ....[114]....
        /*0828*/ 	.word	0x00008140
        /*082c*/ 	.word	0x00000000
        /*0830*/ 	.word	0x00000000
        /*0834*/ 	.short	0x010a
        /*0836*/ 	.byte	0xff
	.zero		1


	//   ....[115]....
        /*0838*/ 	.word	0x000081a0
        /*083c*/ 	.word	0x00000000
        /*0840*/ 	.word	0x00000000
        /*0844*/ 	.short	0x010a
        /*0846*/ 	.byte	0xff
	.zero		1


	//   ....[116]....
        /*0848*/ 	.word	0x000081f0
        /*084c*/ 	.word	0x00000000
        /*0850*/ 	.word	0x00000100
        /*0854*/ 	.short	0x010a
        /*0856*/ 	.byte	0xff
	.zero		1


	//   ....[117]....
        /*0858*/ 	.word	0x00008250
        /*085c*/ 	.word	0x00000000
        /*0860*/ 	.word	0x000000b0
        /*0864*/ 	.short	0x010a
        /*0866*/ 	.byte	0xff
	.zero		1


	//   ....[118]....
        /*0868*/ 	.word	0x000082a0
        /*086c*/ 	.word	0x00000000
        /*0870*/ 	.word	0x000000a0
        /*0874*/ 	.short	0x010a
        /*0876*/ 	.byte	0xff
	.zero		1


	//   ....[119]....
        /*0878*/ 	.word	0x00008300
        /*087c*/ 	.word	0x00000000
        /*0880*/ 	.word	0x000000b0
        /*0884*/ 	.short	0x010a
        /*0886*/ 	.byte	0xff
	.zero		1


	//   ....[120]....
        /*0888*/ 	.word	0x00008350
        /*088c*/ 	.word	0x00000000
        /*0890*/ 	.word	0x000000a0
        /*0894*/ 	.short	0x010a
        /*0896*/ 	.byte	0xff
	.zero		1


	//   ....[121]....
        /*0898*/ 	.word	0x000083b0
        /*089c*/ 	.word	0x00000003
        /*08a0*/ 	.word	0x000000e0
        /*08a4*/ 	.short	0x010a
        /*08a6*/ 	.byte	0xff
	.zero		1


	//   ....[122]....
        /*08a8*/ 	.word	0x00008410
        /*08ac*/ 	.word	0x00000000
        /*08b0*/ 	.word	0x00000000
        /*08b4*/ 	.short	0x010a
        /*08b6*/ 	.byte	0xff
	.zero		1


	//   ....[123]....
        /*08b8*/ 	.word	0x00008470
        /*08bc*/ 	.word	0x00000000
        /*08c0*/ 	.word	0x00000000
        /*08c4*/ 	.short	0x010a
        /*08c6*/ 	.byte	0xff
	.zero		1


	//   ....[124]....
        /*08c8*/ 	.word	0x000084d0
        /*08cc*/ 	.word	0x00000000
        /*08d0*/ 	.word	0x00000000
        /*08d4*/ 	.short	0x010a
        /*08d6*/ 	.byte	0xff
	.zero		1


	//   ....[125]....
        /*08d8*/ 	.word	0x00008530
        /*08dc*/ 	.word	0x00000000
        /*08e0*/ 	.word	0x00000000
        /*08e4*/ 	.short	0x010a
        /*08e6*/ 	.byte	0xff
	.zero		1


	//   ....[126]....
        /*08e8*/ 	.word	0x00008590
        /*08ec*/ 	.word	0x00000000
        /*08f0*/ 	.word	0x00000000
        /*08f4*/ 	.short	0x010a
        /*08f6*/ 	.byte	0xff
	.zero		1


	//   ....[127]....
        /*08f8*/ 	.word	0x000085e0
        /*08fc*/ 	.word	0x00000000
        /*0900*/ 	.word	0x000000a0
        /*0904*/ 	.short	0x010a
        /*0906*/ 	.byte	0xff
	.zero		1


	//   ....[128]....
        /*0908*/ 	.word	0x00008640
        /*090c*/ 	.word	0x00000000
        /*0910*/ 	.word	0x00000098
        /*0914*/ 	.short	0x010a
        /*0916*/ 	.byte	0xff
	.zero		1


	//   ....[129]....
        /*0918*/ 	.word	0x000086a0
        /*091c*/ 	.word	0x00000003
        /*0920*/ 	.word	0x00000070
        /*0924*/ 	.short	0x010a
        /*0926*/ 	.byte	0xff
	.zero		1


	//   ....[130]....
        /*0928*/ 	.word	0x00008700
        /*092c*/ 	.word	0x00000003
        /*0930*/ 	.word	0x00000078
        /*0934*/ 	.short	0x010a
        /*0936*/ 	.byte	0xff
	.zero		1


	//   ....[131]....
        /*0938*/ 	.word	0x00008760
        /*093c*/ 	.word	0x00000003
        /*0940*/ 	.word	0x00000080
        /*0944*/ 	.short	0x010a
        /*0946*/ 	.byte	0xff
	.zero		1


	//   ....[132]....
        /*0948*/ 	.word	0x000087c0
        /*094c*/ 	.word	0x00000003
        /*0950*/ 	.word	0x00000088
        /*0954*/ 	.short	0x010a
        /*0956*/ 	.byte	0xff
	.zero		1


	//   ....[133]....
        /*0958*/ 	.word	0x00008820
        /*095c*/ 	.word	0x00000000
        /*0960*/ 	.word	0x00000070
        /*0964*/ 	.short	0x010a
        /*0966*/ 	.byte	0xff
	.zero		1


	//   ....[134]....
        /*0968*/ 	.word	0x00008880
        /*096c*/ 	.word	0x00000000
        /*0970*/ 	.word	0x00000078
        /*0974*/ 	.short	0x010a
        /*0976*/ 	.byte	0xff
	.zero		1


	//   ....[135]....
        /*0978*/ 	.word	0x000088e0
        /*097c*/ 	.word	0x00000000
        /*0980*/ 	.word	0x00000080
        /*0984*/ 	.short	0x010a
        /*0986*/ 	.byte	0xff
	.zero		1


	//   ....[136]....
        /*0988*/ 	.word	0x00008930
        /*098c*/ 	.word	0x00000000
        /*0990*/ 	.word	0x000000a0
        /*0994*/ 	.short	0x010a
        /*0996*/ 	.byte	0xff
	.zero		1


	//   ....[137]....
        /*0998*/ 	.word	0x00008990
        /*099c*/ 	.word	0x00000002
        /*09a0*/ 	.word	0x00000050
        /*09a4*/ 	.short	0x010a
        /*09a6*/ 	.byte	0xff
	.zero		1


	//   ....[138]....
        /*09a8*/ 	.word	0x000089e0
        /*09ac*/ 	.word	0x0000004f
        /*09b0*/ 	.word	0x000000c0
        /*09b4*/ 	.short	0x010a
        /*09b6*/ 	.byte	0xff
	.zero		1


	//   ....[139]....
        /*09b8*/ 	.word	0x00008a30
        /*09bc*/ 	.word	0x00000003
        /*09c0*/ 	.word	0x00000050
        /*09c4*/ 	.short	0x010a
        /*09c6*/ 	.byte	0xff
	.zero		1


	//   ....[140]....
        /*09c8*/ 	.word	0x00008a80
        /*09cc*/ 	.word	0x00000053
        /*09d0*/ 	.word	0x00000050
        /*09d4*/ 	.short	0x010a
        /*09d6*/ 	.byte	0xff
	.zero		1


	//   ....[141]....
        /*09d8*/ 	.word	0x00008ad0
        /*09dc*/ 	.word	0x00000058
        /*09e0*/ 	.word	0x00000050
        /*09e4*/ 	.short	0x010a
        /*09e6*/ 	.byte	0xff
	.zero		1


	//----- nvinfo : EIATTR_NUM_MBARRIERS
	.align		4
.L_47:
        /*09e8*/ 	.byte	0x03, 0x38
        /*09ea*/ 	.short	0x0024


	//----- nvinfo : EIATTR_EXIT_INSTR_OFFSETS
	.align		4
        /*09ec*/ 	.byte	0x04, 0x1c
        /*09ee*/ 	.short	(.L_49 - .L_48)


	//   ....[0]....
.L_48:
        /*09f0*/ 	.word	0x000025c0


	//   ....[1]....
        /*09f4*/ 	.word	0x00002ab0


	//   ....[2]....
        /*09f8*/ 	.word	0x00002b10


	//   ....[3]....
        /*09fc*/ 	.word	0x00003a70


	//   ....[4]....
        /*0a00*/ 	.word	0x00004ad0


	//   ....[5]....
        /*0a04*/ 	.word	0x00004b10


	//   ....[6]....
        /*0a08*/ 	.word	0x00007de0


	//   ....[7]....
        /*0a0c*/ 	.word	0x00007e60


	//   ....[8]....
        /*0a10*/ 	.word	0x00007e90


	//   ....[9]....
        /*0a14*/ 	.word	0x00007f00


	//----- nvinfo : EIATTR_MAX_THREADS
	.align		4
.L_49:
        /*0a18*/ 	.byte	0x04, 0x05
        /*0a1a*/ 	.short	(.L_51 - .L_50)
.L_50:
        /*0a1c*/ 	.word	0x00000100
        /*0a20*/ 	.word	0x00000001
        /*0a24*/ 	.word	0x00000001


	//----- nvinfo : EIATTR_CRS_STACK_SIZE
	.align		4
.L_51:
        /*0a28*/ 	.byte	0x04, 0x1e
        /*0a2a*/ 	.short	(.L_53 - .L_52)
.L_52:
        /*0a2c*/ 	.word	0x00000000


	//----- nvinfo : EIATTR_CBANK_PARAM_SIZE
	.align		4
.L_53:
        /*0a30*/ 	.byte	0x03, 0x19
        /*0a32*/ 	.short	0x0800


	//----- nvinfo : EIATTR_PARAM_CBANK
	.align		4
        /*0a34*/ 	.byte	0x04, 0x0a
        /*0a36*/ 	.short	(.L_55 - .L_54)
	.align		4
.L_54:
        /*0a38*/ 	.word	index@(.nv.constant0._ZN7cutlass13device_kernelINS_4gemm6kernel13GemmUniversalIN4cute5tupleIJiiiiEEENS1_10collective13CollectiveMmaINS1_35MainloopSm100TmaUmmaWarpSpecializedILi5ELi2ELi4ENS5_IJNS4_1CILi1EEESB_SB_EEEEENS5_IJNSA_ILi64EEENSA_ILi128EEESE_EEENS_6half_tENS5_IJlSB_lEEESH_SI_NS4_8TiledMMAINS4_8MMA_AtomIJNS4_20SM100_MMA_F16BF16_SSISH_SH_fLi64ELi128ELNS4_4UMMA5MajorE0ELSN_0ELNSM_7ScaleInE0ELSO_0EEEEEENS4_6LayoutISC_NS5_IJNSA_ILi0EEESS_SS_EEEEENS5_IJNS4_10UnderscoreESV_SV_EEEEENS4_13SM90_TMA_LOADENS4_14ComposedLayoutINS4_7SwizzleILi3ELi4ELi3EEENS4_18smem_ptr_flag_bitsILi16EEENSR_INS5_IJNSA_ILi8EEESE_EEENS5_IJSE_SB_EEEEEEEvNS4_8identityESY_S18_vS19_EENS_8epilogue10collective18CollectiveEpilogueINS1B_23Sm100TmaWarpSpecializedILi4ELi2ELi16ELb1ELb0EEEJSG_NS5_IJNSR_ISE_SB_EENSR_INSA_ILi32EEESB_EEEEESH_SI_SH_SI_NS1B_6fusion15FusionCallbacksIS1F_NS1K_17LinearCombinationISH_fSH_fLNS_15FloatRoundStyleE2EEESG_S1J_JEEENS4_5SM1004TMEM4LOAD26SM100_TMEM_LOAD_16dp256b4xESY_NSZ_INS10_ILi2ELi4ELi3EEES13_NSR_INS5_IJS14_S1H_EEENS5_IJS1H_SB_EEEEEEENS4_17SM75_U32x4_LDSM_NENS4_14SM90_TMA_STOREES1Y_NS4_17SM90_U32x4_STSM_NENS4_39AutoVectorizingCopyWithAssumedAlignmentILi128EEEEEEvvEEEEvNT_6ParamsE)
        /*0a3c*/ 	.short	0x0380
        /*0a3e*/ 	.short	0x0800


	//----- nvinfo : EIATTR_SW_WAR
	.align		4
.L_55:
        /*0a40*/ 	.byte	0x04, 0x36
        /*0a42*/ 	.short	(.L_57 - .L_56)
.L_56:
        /*0a44*/ 	.word	0x00000008
.L_57:


//--------------------- .nv.callgraph             --------------------------
	.section	.nv.callgraph,"",@"SHT_CUDA_CALLGRAPH"
	.align	4
	.sectionentsize	8
	.align		4
        /*0000*/ 	.word	0x00000000
	.align		4
        /*0004*/ 	.word	0xffffffff
	.align		4
        /*0008*/ 	.word	index@(_ZN7cutlass13device_kernelINS_4gemm6kernel13GemmUniversalIN4cute5tupleIJiiiiEEENS1_10collective13CollectiveMmaINS1_35MainloopSm100TmaUmmaWarpSpecializedILi5ELi2ELi4ENS5_IJNS4_1CILi1EEESB_SB_EEEEENS5_IJNSA_ILi64EEENSA_ILi128EEESE_EEENS_6half_tENS5_IJlSB_lEEESH_SI_NS4_8TiledMMAINS4_8MMA_AtomIJNS4_20SM100_MMA_F16BF16_SSISH_SH_fLi64ELi128ELNS4_4UMMA5MajorE0ELSN_0ELNSM_7ScaleInE0ELSO_0EEEEEENS4_6LayoutISC_NS5_IJNSA_ILi0EEESS_SS_EEEEENS5_IJNS4_10UnderscoreESV_SV_EEEEENS4_13SM90_TMA_LOADENS4_14ComposedLayoutINS4_7SwizzleILi3ELi4ELi3EEENS4_18smem_ptr_flag_bitsILi16EEENSR_INS5_IJNSA_ILi8EEESE_EEENS5_IJSE_SB_EEEEEEEvNS4_8identityESY_S18_vS19_EENS_8epilogue10collective18CollectiveEpilogueINS1B_23Sm100TmaWarpSpecializedILi4ELi2ELi16ELb1ELb0EEEJSG_NS5_IJNSR_ISE_SB_EENSR_INSA_ILi32EEESB_EEEEESH_SI_SH_SI_NS1B_6fusion15FusionCallbacksIS1F_NS1K_17LinearCombinationISH_fSH_fLNS_15FloatRoundStyleE2EEESG_S1J_JEEENS4_5SM1004TMEM4LOAD26SM100_TMEM_LOAD_16dp256b4xESY_NSZ_INS10_ILi2ELi4ELi3EEES13_NSR_INS5_IJS14_S1H_EEENS5_IJS1H_SB_EEEEEEENS4_17SM75_U32x4_LDSM_NENS4_14SM90_TMA_STOREES1Y_NS4_17SM90_U32x4_STSM_NENS4_39AutoVectorizingCopyWithAssumedAlignmentILi128EEEEEEvvEEEEvNT_6ParamsE)
	.align		4
        /*000c*/ 	.word	index@(__assertfail)
	.align		4
        /*0010*/ 	.word	0x00000000
	.align		4
        /*0014*/ 	.word	0xfffffffe
	.align		4
        /*0018*/ 	.word	0x00000000
	.align		4
        /*001c*/ 	.word	0xfffffffd
	.align		4
        /*0020*/ 	.word	0x00000000
	.align		4
        /*0024*/ 	.word	0xfffffffc


//--------------------- .nv.constant4             --------------------------
	.section	.nv.constant4,"a",@progbits
	.align	8
	.align		8
.nv.constant4:
        /*0000*/ 	.dword	__assertfail
	.align		8
        /*0008*/ 	.dword	__unnamed_1
	.align		8
        /*0010*/ 	.dword	__unnamed_2
	.align		8
        /*0018*/ 	.dword	_ZN40_INTERNAL_93589bbc_4_k_cu_13bba63a_302214cuda3std3__45__cpo5beginE
	.align		8
        /*0020*/ 	.dword	_ZN40_INTERNAL_93589bbc_4_k_cu_13bba63a_302214cuda3std3__45__cpo3endE
	.align		8
        /*0028*/ 	.dword	_ZN40_INTERNAL_93589bbc_4_k_cu_13bba63a_302214cuda3std3__45__cpo6cbeginE
	.align		8
        /*0030*/ 	.dword	_ZN40_INTERNAL_93589bbc_4_k_cu_13bba63a_302214cuda3std3__45__cpo4cendE
	.align		8
        /*0038*/ 	.dword	_ZN40_INTERNAL_93589bbc_4_k_cu_13bba63a_302214cuda3std3__442_GLOBAL__N__93589bbc_4_k_cu_13bba63a_302216ignoreE
	.align		8
        /*0040*/ 	.dword	_ZN40_INTERNAL_93589bbc_4_k_cu_13bba63a_302214cuda3std3__419piecewise_constructE
	.align		8
        /*0048*/ 	.dword	_ZN40_INTERNAL_93589bbc_4_k_cu_13bba63a_302214cuda3std3__48in_placeE
	.align		8
        /*0050*/ 	.dword	_ZN40_INTERNAL_93589bbc_4_k_cu_13bba63a_302214cuda3std6ranges3__45__cpo4swapE
	.align		8
        /*0058*/ 	.dword	_ZN40_INTERNAL_93589bbc_4_k_cu_13bba63a_302214cuda3std6ranges3__45__cpo9iter_moveE
	.align		8
        /*0060*/ 	.dword	_ZN40_INTERNAL_93589bbc_4_k_cu_13bba63a_302214cute7productE
	.align		8
        /*0068*/ 	.dword	_ZN40_INTERNAL_93589bbc_4_k_cu_13bba63a_302214cute1_E
	.align		8
        /*0070*/ 	.dword	$str$25
	.align		8
        /*0078*/ 	.dword	$str$26
	.align		8
        /*0080*/ 	.dword	$str$27
	.align		8
        /*0088*/ 	.dword	$str$28


//--------------------- .text._ZN7cutlass13device_kernelINS_4gemm6kernel13GemmUniversalIN4cute5tupleIJiiiiEEENS1_10collective13CollectiveMmaINS1_35MainloopSm100TmaUmmaWarpSpecializedILi5ELi2ELi4ENS5_IJNS4_1CILi1EEESB_SB_EEEEENS5_IJNSA_ILi64EEENSA_ILi128EEESE_EEENS_6half_tENS5_IJlSB_lEEESH_SI_NS4_8TiledMMAINS4_8MMA_AtomIJNS4_20SM100_MMA_F16BF16_SSISH_SH_fLi64ELi128ELNS4_4UMMA5MajorE0ELSN_0ELNSM_7ScaleInE0ELSO_0EEEEEENS4_6LayoutISC_NS5_IJNSA_ILi0EEESS_SS_EEEEENS5_IJNS4_10UnderscoreESV_SV_EEEEENS4_13SM90_TMA_LOADENS4_14ComposedLayoutINS4_7SwizzleILi3ELi4ELi3EEENS4_18smem_ptr_flag_bitsILi16EEENSR_INS5_IJNSA_ILi8EEESE_EEENS5_IJSE_SB_EEEEEEEvNS4_8identityESY_S18_vS19_EENS_8epilogue10collective18CollectiveEpilogueINS1B_23Sm100TmaWarpSpecializedILi4ELi2ELi16ELb1ELb0EEEJSG_NS5_IJNSR_ISE_SB_EENSR_INSA_ILi32EEESB_EEEEESH_SI_SH_SI_NS1B_6fusion15FusionCallbacksIS1F_NS1K_17LinearCombinationISH_fSH_fLNS_15FloatRoundStyleE2EEESG_S1J_JEEENS4_5SM1004TMEM4LOAD26SM100_TMEM_LOAD_16dp256b4xESY_NSZ_INS10_ILi2ELi4ELi3EEES13_NSR_INS5_IJS14_S1H_EEENS5_IJS1H_SB_EEEEEEENS4_17SM75_U32x4_LDSM_NENS4_14SM90_TMA_STOREES1Y_NS4_17SM90_U32x4_STSM_NENS4_39AutoVectorizingCopyWithAssumedAlignmentILi128EEEEEEvvEEEEvNT_6ParamsE --------------------------
	.section	.text._ZN7cutlass13device_kernelINS_4gemm6kernel13GemmUniversalIN4cute5tupleIJiiiiEEENS1_10collective13CollectiveMmaINS1_35MainloopSm100TmaUmmaWarpSpecializedILi5ELi2ELi4ENS5_IJNS4_1CILi1EEESB_SB_EEEEENS5_IJNSA_ILi64EEENSA_ILi128EEESE_EEENS_6half_tENS5_IJlSB_lEEESH_SI_NS4_8TiledMMAINS4_8MMA_AtomIJNS4_20SM100_MMA_F16BF16_SSISH_SH_fLi64ELi128ELNS4_4UMMA5MajorE0ELSN_0ELNSM_7ScaleInE0ELSO_0EEEEEENS4_6LayoutISC_NS5_IJNSA_ILi0EEESS_SS_EEEEENS5_IJNS4_10UnderscoreESV_SV_EEEEENS4_13SM90_TMA_LOADENS4_14ComposedLayoutINS4_7SwizzleILi3ELi4ELi3EEENS4_18smem_ptr_flag_bitsILi16EEENSR_INS5_IJNSA_ILi8EEESE_EEENS5_IJSE_SB_EEEEEEEvNS4_8identityESY_S18_vS19_EENS_8epilogue10collective18CollectiveEpilogueINS1B_23Sm100TmaWarpSpecializedILi4ELi2ELi16ELb1ELb0EEEJSG_NS5_IJNSR_ISE_SB_EENSR_INSA_ILi32EEESB_EEEEESH_SI_SH_SI_NS1B_6fusion15FusionCallbacksIS1F_NS1K_17LinearCombinationISH_fSH_fLNS_15FloatRoundStyleE2EEESG_S1J_JEEENS4_5SM1004TMEM4LOAD26SM100_TMEM_LOAD_16dp256b4xESY_NSZ_INS10_ILi2ELi4ELi3EEES13_NSR_INS5_IJS14_S1H_EEENS5_IJS1H_SB_EEEEEEENS4_17SM75_U32x4_LDSM_NENS4_14SM90_TMA_STOREES1Y_NS4_17SM90_U32x4_STSM_NENS4_39AutoVectorizingCopyWithAssumedAlignmentILi128EEEEEEvvEEEEvNT_6ParamsE,"ax",@progbits
	.align	128
.text._ZN7cutlass13device_kernelINS_4gemm6kernel13GemmUniversalIN4cute5tupleIJiiiiEEENS1_10collective13CollectiveMmaINS1_35MainloopSm100TmaUmmaWarpSpecializedILi5ELi2ELi4ENS5_IJNS4_1CILi1EEESB_SB_EEEEENS5_IJNSA_ILi64EEENSA_ILi128EEESE_EEENS_6half_tENS5_IJlSB_lEEESH_SI_NS4_8TiledMMAINS4_8MMA_AtomIJNS4_20SM100_MMA_F16BF16_SSISH_SH_fLi64ELi128ELNS4_4UMMA5MajorE0ELSN_0ELNSM_7ScaleInE0ELSO_0EEEEEENS4_6LayoutISC_NS5_IJNSA_ILi0EEESS_SS_EEEEENS5_IJNS4_10UnderscoreESV_SV_EEEEENS4_13SM90_TMA_LOADENS4_14ComposedLayoutINS4_7SwizzleILi3ELi4ELi3EEENS4_18smem_ptr_flag_bitsILi16EEENSR_INS5_IJNSA_ILi8EEESE_EEENS5_IJSE_SB_EEEEEEEvNS4_8identityESY_S18_vS19_EENS_8epilogue10collective18CollectiveEpilogueINS1B_23Sm100TmaWarpSpecializedILi4ELi2ELi16ELb1ELb0EEEJSG_NS5_IJNSR_ISE_SB_EENSR_INSA_ILi32EEESB_EEEEESH_SI_SH_SI_NS1B_6fusion15FusionCallbacksIS1F_NS1K_17LinearCombinationISH_fSH_fLNS_15FloatRoundStyleE2EEESG_S1J_JEEENS4_5SM1004TMEM4LOAD26SM100_TMEM_LOAD_16dp256b4xESY_NSZ_INS10_ILi2ELi4ELi3EEES13_NSR_INS5_IJS14_S1H_EEENS5_IJS1H_SB_EEEEEEENS4_17SM75_U32x4_LDSM_NENS4_14SM90_TMA_STOREES1Y_NS4_17SM90_U32x4_STSM_NENS4_39AutoVectorizingCopyWithAssumedAlignmentILi128EEEEEEvvEEEEvNT_6ParamsE:
        .type           _ZN7cutlass13device_kernelINS_4gemm6kernel13GemmUniversalIN4cute5tupleIJiiiiEEENS1_10collective13CollectiveMmaINS1_35MainloopSm100TmaUmmaWarpSpecializedILi5ELi2ELi4ENS5_IJNS4_1CILi1EEESB_SB_EEEEENS5_IJNSA_ILi64EEENSA_ILi128EEESE_EEENS_6half_tENS5_IJlSB_lEEESH_SI_NS4_8TiledMMAINS4_8MMA_AtomIJNS4_20SM100_MMA_F16BF16_SSISH_SH_fLi64ELi128ELNS4_4UMMA5MajorE0ELSN_0ELNSM_7ScaleInE0ELSO_0EEEEEENS4_6LayoutISC_NS5_IJNSA_ILi0EEESS_SS_EEEEENS5_IJNS4_10UnderscoreESV_SV_EEEEENS4_13SM90_TMA_LOADENS4_14ComposedLayoutINS4_7SwizzleILi3ELi4ELi3EEENS4_18smem_ptr_flag_bitsILi16EEENSR_INS5_IJNSA_ILi8EEESE_EEENS5_IJSE_SB_EEEEEEEvNS4_8identityESY_S18_vS19_EENS_8epilogue10collective18CollectiveEpilogueINS1B_23Sm100TmaWarpSpecializedILi4ELi2ELi16ELb1ELb0EEEJSG_NS5_IJNSR_ISE_SB_EENSR_INSA_ILi32EEESB_EEEEESH_SI_SH_SI_NS1B_6fusion15FusionCallbacksIS1F_NS1K_17LinearCombinationISH_fSH_fLNS_15FloatRoundStyleE2EEESG_S1J_JEEENS4_5SM1004TMEM4LOAD26SM100_TMEM_LOAD_16dp256b4xESY_NSZ_INS10_ILi2ELi4ELi3EEES13_NSR_INS5_IJS14_S1H_EEENS5_IJS1H_SB_EEEEEEENS4_17SM75_U32x4_LDSM_NENS4_14SM90_TMA_STOREES1Y_NS4_17SM90_U32x4_STSM_NENS4_39AutoVectorizingCopyWithAssumedAlignmentILi128EEEEEEvvEEEEvNT_6ParamsE,@function
        .size           _ZN7cutlass13device_kernelINS_4gemm6kernel13GemmUniversalIN4cute5tupleIJiiiiEEENS1_10collective13CollectiveMmaINS1_35MainloopSm100TmaUmmaWarpSpecializedILi5ELi2ELi4ENS5_IJNS4_1CILi1EEESB_SB_EEEEENS5_IJNSA_ILi64EEENSA_ILi128EEESE_EEENS_6half_tENS5_IJlSB_lEEESH_SI_NS4_8TiledMMAINS4_8MMA_AtomIJNS4_20SM100_MMA_F16BF16_SSISH_SH_fLi64ELi128ELNS4_4UMMA5MajorE0ELSN_0ELNSM_7ScaleInE0ELSO_0EEEEEENS4_6LayoutISC_NS5_IJNSA_ILi0EEESS_SS_EEEEENS5_IJNS4_10UnderscoreESV_SV_EEEEENS4_13SM90_TMA_LOADENS4_14ComposedLayoutINS4_7SwizzleILi3ELi4ELi3EEENS4_18smem_ptr_flag_bitsILi16EEENSR_INS5_IJNSA_ILi8EEESE_EEENS5_IJSE_SB_EEEEEEEvNS4_8identityESY_S18_vS19_EENS_8epilogue10collective18CollectiveEpilogueINS1B_23Sm100TmaWarpSpecializedILi4ELi2ELi16ELb1ELb0EEEJSG_NS5_IJNSR_ISE_SB_EENSR_INSA_ILi32EEESB_EEEEESH_SI_SH_SI_NS1B_6fusion15FusionCallbacksIS1F_NS1K_17LinearCombinationISH_fSH_fLNS_15FloatRoundStyleE2EEESG_S1J_JEEENS4_5SM1004TMEM4LOAD26SM100_TMEM_LOAD_16dp256b4xESY_NSZ_INS10_ILi2ELi4ELi3EEES13_NSR_INS5_IJS14_S1H_EEENS5_IJS1H_SB_EEEEEEENS4_17SM75_U32x4_LDSM_NENS4_14SM90_TMA_STOREES1Y_NS4_17SM90_U32x4_STSM_NENS4_39AutoVectorizingCopyWithAssumedAlignmentILi128EEEEEEvvEEEEvNT_6ParamsE,(.L_x_179 - _ZN7cutlass13device_kernelINS_4gemm6kernel13GemmUniversalIN4cute5tupleIJiiiiEEENS1_10collective13CollectiveMmaINS1_35MainloopSm100TmaUmmaWarpSpecializedILi5ELi2ELi4ENS5_IJNS4_1CILi1EEESB_SB_EEEEENS5_IJNSA_ILi64EEENSA_ILi128EEESE_EEENS_6half_tENS5_IJlSB_lEEESH_SI_NS4_8TiledMMAINS4_8MMA_AtomIJNS4_20SM100_MMA_F16BF16_SSISH_SH_fLi64ELi128ELNS4_4UMMA5MajorE0ELSN_0ELNSM_7ScaleInE0ELSO_0EEEEEENS4_6LayoutISC_NS5_IJNSA_ILi0EEESS_SS_EEEEENS5_IJNS4_10UnderscoreESV_SV_EEEEENS4_13SM90_TMA_LOADENS4_14ComposedLayoutINS4_7SwizzleILi3ELi4ELi3EEENS4_18smem_ptr_flag_bitsILi16EEENSR_INS5_IJNSA_ILi8EEESE_EEENS5_IJSE_SB_EEEEEEEvNS4_8identityESY_S18_vS19_EENS_8epilogue10collective18CollectiveEpilogueINS1B_23Sm100TmaWarpSpecializedILi4ELi2ELi16ELb1ELb0EEEJSG_NS5_IJNSR_ISE_SB_EENSR_INSA_ILi32EEESB_EEEEESH_SI_SH_SI_NS1B_6fusion15FusionCallbacksIS1F_NS1K_17LinearCombinationISH_fSH_fLNS_15FloatRoundStyleE2EEESG_S1J_JEEENS4_5SM1004TMEM4LOAD26SM100_TMEM_LOAD_16dp256b4xESY_NSZ_INS10_ILi2ELi4ELi3EEES13_NSR_INS5_IJS14_S1H_EEENS5_IJS1H_SB_EEEEEEENS4_17SM75_U32x4_LDSM_NENS4_14SM90_TMA_STOREES1Y_NS4_17SM90_U32x4_STSM_NENS4_39AutoVectorizingCopyWithAssumedAlignmentILi128EEEEEEvvEEEEvNT_6ParamsE)
        .other          _ZN7cutlass13device_kernelINS_4gemm6kernel13GemmUniversalIN4cute5tupleIJiiiiEEENS1_10collective13CollectiveMmaINS1_35MainloopSm100TmaUmmaWarpSpecializedILi5ELi2ELi4ENS5_IJNS4_1CILi1EEESB_SB_EEEEENS5_IJNSA_ILi64EEENSA_ILi128EEESE_EEENS_6half_tENS5_IJlSB_lEEESH_SI_NS4_8TiledMMAINS4_8MMA_AtomIJNS4_20SM100_MMA_F16BF16_SSISH_SH_fLi64ELi128ELNS4_4UMMA5MajorE0ELSN_0ELNSM_7ScaleInE0ELSO_0EEEEEENS4_6LayoutISC_NS5_IJNSA_ILi0EEESS_SS_EEEEENS5_IJNS4_10UnderscoreESV_SV_EEEEENS4_13SM90_TMA_LOADENS4_14ComposedLayoutINS4_7SwizzleILi3ELi4ELi3EEENS4_18smem_ptr_flag_bitsILi16EEENSR_INS5_IJNSA_ILi8EEESE_EEENS5_IJSE_SB_EEEEEEEvNS4_8identityESY_S18_vS19_EENS_8epilogue10collective18CollectiveEpilogueINS1B_23Sm100TmaWarpSpecializedILi4ELi2ELi16ELb1ELb0EEEJSG_NS5_IJNSR_ISE_SB_EENSR_INSA_ILi32EEESB_EEEEESH_SI_SH_SI_NS1B_6fusion15FusionCallbacksIS1F_NS1K_17LinearCombinationISH_fSH_fLNS_15FloatRoundStyleE2EEESG_S1J_JEEENS4_5SM1004TMEM4LOAD26SM100_TMEM_LOAD_16dp256b4xESY_NSZ_INS10_ILi2ELi4ELi3EEES13_NSR_INS5_IJS14_S1H_EEENS5_IJS1H_SB_EEEEEEENS4_17SM75_U32x4_LDSM_NENS4_14SM90_TMA_STOREES1Y_NS4_17SM90_U32x4_STSM_NENS4_39AutoVectorizingCopyWithAssumedAlignmentILi128EEEEEEvvEEEEvNT_6ParamsE,@"STO_CUDA_ENTRY STV_DEFAULT"
_ZN7cutlass13device_kernelINS_4gemm6kernel13GemmUniversalIN4cute5tupleIJiiiiEEENS1_10collective13CollectiveMmaINS1_35MainloopSm100TmaUmmaWarpSpecializedILi5ELi2ELi4ENS5_IJNS4_1CILi1EEESB_SB_EEEEENS5_IJNSA_ILi64EEENSA_ILi128EEESE_EEENS_6half_tENS5_IJlSB_lEEESH_SI_NS4_8TiledMMAINS4_8MMA_AtomIJNS4_20SM100_MMA_F16BF16_SSISH_SH_fLi64ELi128ELNS4_4UMMA5MajorE0ELSN_0ELNSM_7ScaleInE0ELSO_0EEEEEENS4_6LayoutISC_NS5_IJNSA_ILi0EEESS_SS_EEEEENS5_IJNS4_10UnderscoreESV_SV_EEEEENS4_13SM90_TMA_LOADENS4_14ComposedLayoutINS4_7SwizzleILi3ELi4ELi3EEENS4_18smem_ptr_flag_bitsILi16EEENSR_INS5_IJNSA_ILi8EEESE_EEENS5_IJSE_SB_EEEEEEEvNS4_8identityESY_S18_vS19_EENS_8epilogue10collective18CollectiveEpilogueINS1B_23Sm100TmaWarpSpecializedILi4ELi2ELi16ELb1ELb0EEEJSG_NS5_IJNSR_ISE_SB_EENSR_INSA_ILi32EEESB_EEEEESH_SI_SH_SI_NS1B_6fusion15FusionCallbacksIS1F_NS1K_17LinearCombinationISH_fSH_fLNS_15FloatRoundStyleE2EEESG_S1J_JEEENS4_5SM1004TMEM4LOAD26SM100_TMEM_LOAD_16dp256b4xESY_NSZ_INS10_ILi2ELi4ELi3EEES13_NSR_INS5_IJS14_S1H_EEENS5_IJS1H_SB_EEEEEEENS4_17SM75_U32x4_LDSM_NENS4_14SM90_TMA_STOREES1Y_NS4_17SM90_U32x4_STSM_NENS4_39AutoVectorizingCopyWithAssumedAlignmentILi128EEEEEEvvEEEEvNT_6ParamsE:
[----:B------:R-:W1:Y:S01]  /*0000*/  LDC R1, c[0x0][0x37c] ;  /* 0x0000df00ff017b82 */ /* 0x000e620000000800 */
[----:B------:R-:W2:Y:S01]  /*0010*/  S2R R72, SR_TID.X ;  /* 0x0000000000487919 */ /* 0x000ea20000002100 */
[----:B------:R-:W3:Y:S01]  /*0020*/  LDCU.64 UR4, c[0x0][0x890] ;  /* 0x00011200ff0477ac */ /* 0x000ee20008000a00 */
[----:B------:R-:W-:Y:S02]  /*0030*/  PRMT R59, RZ, 0x7610, R59 ;  /* 0x00007610ff3b7816 */ /* 0x000fe4000000003b */
[----:B------:R-:W-:Y:S01]  /*0040*/  ELECT P5, URZ, PT ;  /* 0x0000000000ff782f */ /* 0x000fe200038a0000 */
[----:B------:R-:W4:Y:S01]  /*0050*/  LDCU.64 UR46, c[0x0][0x358] ;  /* 0x00006b00ff2e77ac */ /* 0x000f220008000a00 */
[----:B---3--:R-:W-:-:S04]  /*0060*/  UISETP.NE.U32.AND UP0, UPT, UR4, URZ, UPT ;  /* 0x000000ff0400728c */ /* 0x008fc8000bf05070 */
[----:B------:R-:W-:Y:S01]  /*0070*/  UISETP.NE.AND.EX UP0, UPT, UR5, URZ, UPT, UP0 ;  /* 0x000000ff0500728c */ /* 0x000fe2000bf05300 */
[----:B--2---:R-:W-:-:S05]  /*0080*/  SHF.R.U32.HI R65, RZ, 0x5, R72 ;  /* 0x00000005ff417819 */ /* 0x004fca0000011648 */
[----:B------:R-:W2:Y:S02]  /*0090*/  SHFL.IDX PT, R0, R65, RZ, 0x1f ;  /* 0x00001fff41007589 */ /* 0x000ea400000e0000 */
[----:B--2---:R-:W-:Y:S01]  /*00a0*/  R2UR UR8, R0 ;  /* 0x00000000000872ca */ /* 0x004fe200000e0000 */
[----:B-1--4-:R-:W-:-:S14]  /*00b0*/  BRA.U UP0, `(.L_x_0) ;  /* 0x00000001002c7547 */ /* 0x012fdc000b800000 */
[----:B------:R-:W1:Y:S02]  /*00c0*/  LDCU.64 UR6, c[0x0][0x888] ;  /* 0x00011100ff0677ac */ /* 0x000e640008000a00 */
[----:B-1----:R-:W-:-:S04]  /*00d0*/  UISETP.NE.U32.AND UP0, UPT, UR6, URZ, UPT ;  /* 0x000000ff0600728c */ /* 0x002fc8000bf05070 */
[----:B------:R-:W-:-:S09]  /*00e0*/  UISETP.NE.AND.EX UP0, UPT, UR7, URZ, UPT, UP0 ;  /* 0x000000ff0700728c */ /* 0x000fd2000bf05300 */
[----:B------:R-:W-:Y:S05]  /*00f0*/  BRA.U !UP0, `(.L_x_1) ;  /* 0x0000000108107547 */ /* 0x000fea000b800000 */
[----:B------:R-:W1:Y:S02]  /*0100*/  LDC.64 R2, c[0x0][0x888] ;  /* 0x00022200ff027b82 */ /* 0x000e640000000a00 */
[----:B-1----:R1:W5:Y:S01]  /*0110*/  LDG.E R35, desc[UR46][R2.64] ;  /* 0x0000002e02237981 */ /* 0x002362000c1e1900 */
[----:B------:R-:W-:Y:S01]  /*0120*/  HFMA2 R59, -RZ, RZ, 0, 5.9604644775390625e-08 ;  /* 0x00000001ff3b7431 */ /* 0x000fe200000001ff */
[----:B------:R-:W-:Y:S05]  /*0130*/  BRA `(.L_x_0) ;  /* 0x00000000000c7947 */ /* 0x000fea0003800000 */
.L_x_1:
[----:B------:R-:W1:Y:S01]  /*0140*/  LDCU UR6, c[0x0][0x880] ;  /* 0x00011000ff0677ac */ /* 0x000e620008000800 */
[----:B------:R-:W-:Y:S01]  /*0150*/  HFMA2 R59, -RZ, RZ, 0, 5.9604644775390625e-08 ;  /* 0x00000001ff3b7431 */ /* 0x000fe200000001ff */
[----:B-1----:R-:W-:-:S07]  /*0160*/  MOV R35, UR6 ;  /* 0x0000000600237c02 */ /* 0x002fce0008000f00 */
.L_x_0:
[----:B------:R-:W2:Y:S02]  /*0170*/  LDCU.64 UR6, c[0x0][0x8b0] ;  /* 0x00011600ff0677ac */ /* 0x000ea40008000a00 */
[----:B--2---:R-:W-:-:S04]  /*0180*/  UISETP.NE.U32.AND UP0, UPT, UR6, URZ, UPT ;  /* 0x000000ff0600728c */ /* 0x004fc8000bf05070 */
[----:B------:R-:W-:-:S09]  /*0190*/  UISETP.NE.AND.EX UP0, UPT, UR7, URZ, UPT, UP0 ;  /* 0x000000ff0700728c */ /* 0x000fd2000bf05300 */
[----:B------:R-:W-:Y:S05]  /*01a0*/  BRA.U UP0, `(.L_x_2) ;  /* 0x0000000100247547 */ /* 0x000fea000b800000 */
[----:B------:R-:W2:Y:S02]  /*01b0*/  LDCU.64 UR6, c[0x0][0x8a8] ;  /* 0x00011500ff0677ac */ /* 0x000ea40008000a00 */
[----:B--2---:R-:W-:-:S04]  /*01c0*/  UISETP.NE.U32.AND UP0, UPT, UR6, URZ, UPT ;  /* 0x000000ff0600728c */ /* 0x004fc8000bf05070 */
[----:B------:R-:W-:-:S09]  /*01d0*/  UISETP.NE.AND.EX UP0, UPT, UR7, URZ, UPT, UP0 ;  /* 0x000000ff0700728c */ /* 0x000fd2000bf05300 */
[----:B------:R-:W-:Y:S05]  /*01e0*/  BRA.U !UP0, `(.L_x_3) ;  /* 0x00000001080c7547 */ /* 0x000fea000b800000 */
[----:B-1----:R-:W1:Y:S02]  /*01f0*/  LDC.64 R2, c[0x0][0x8a8] ;  /* 0x00022a00ff027b82 */ /* 0x002e640000000a00 */
[----:B-1----:R2:W5:Y:S01]  /*0200*/  LDG.E R33, desc[UR46][R2.64] ;  /* 0x0000002e02217981 */ /* 0x002562000c1e1900 */
[----:B------:R-:W-:Y:S05]  /*0210*/  BRA `(.L_x_2) ;  /* 0x0000000000087947 */ /* 0x000fea0003800000 */
.L_x_3:
[----:B------:R-:W2:Y:S02]  /*0220*/  LDCU UR6, c[0x0][0x8a0] ;  /* 0x00011400ff0677ac */ /* 0x000ea40008000800 */
[----:B--2---:R-:W-:Y:S02]  /*0230*/  MOV R33, UR6 ;  /* 0x0000000600217c02 */ /* 0x004fe40008000f00 */
.L_x_2:
[----:B------:R-:W-:Y:S01]  /*0240*/  IMAD.U32 R0, RZ, RZ, UR8 ;  /* 0x00000008ff007e24 */ /* 0x000fe2000f8e00ff */
[----:B------:R-:W-:Y:S04]  /*0250*/  BSSY.RECONVERGENT B0, `(.L_x_4) ;  /* 0x000000c000007945 */ /* 0x000fe80003800200 */
[C---:B------:R-:W-:Y:S02]  /*0260*/  ISETP.NE.OR P1, PT, R0.reuse, 0x1, !P5 ;  /* 0x000000010000780c */ /* 0x040fe40006f25670 */
[----:B------:R-:W-:-:S11]  /*0270*/  ISETP.NE.OR P0, PT, R0, 0x3, !P5 ;  /* 0x000000030000780c */ /* 0x000fd60006f05670 */
[----:B------:R-:W-:Y:S05]  /*0280*/  @P1 BRA `(.L_x_5) ;  /* 0x0000000000201947 */ /* 0x000fea0003800000 */
[----:B------:R-:W3:Y:S02]  /*0290*/  LDCU.64 UR6, c[0x0][0x348] ;  /* 0x00006900ff0677ac */ /* 0x000ee40008000a00 */
[----:B---3--:R-:W-:Y:S02]  /*02a0*/  UIADD3 UR10, UP1, UPT, UR6, 0x80, URZ ;  /* 0x00000080060a7890 */ /* 0x008fe4000ff3e0ff */
[----:B------:R-:W-:Y:S02]  /*02b0*/  UIADD3 UR6, UP0, UPT, UR6, 0x180, URZ ;  /* 0x0000018006067890 */ /* 0x000fe4000ff1e0ff */
[----:B------:R-:W-:Y:S02]  /*02c0*/  UIADD3.X UR11, UPT, UPT, URZ, UR7, URZ, UP1, !UPT ;  /* 0x00000007ff0b7290 */ /* 0x000fe40008ffe4ff */
[----:B------:R-:W-:-:S07]  /*02d0*/  UIADD3.X UR7, UPT, UPT, URZ, UR7, URZ, UP0, !UPT ;  /* 0x00000007ff077290 */ /* 0x000fce00087fe4ff */
[----:B------:R3:W-:Y:S02]  /*02e0*/  UTMACCTL.PF [UR10] ;  /* 0x000000000a0079b9 */ /* 0x0007e40008040000 */
[----:B------:R3:W-:Y:S02]  /*02f0*/  UTMACCTL.PF [UR6] ;  /* 0x00000000060079b9 */ /* 0x0007e40008040000 */
[----:B---3--:R-:W-:Y:S01]  /*0300*/  NOP ;  /* 0x0000000000007918 */ /* 0x008fe20000000000 */
.L_x_5:
[----:B------:R-:W-:Y:S05]  /*0310*/  BSYNC.RECONVERGENT B0 ;  /* 0x0000000000007941 */ /* 0x000fea0003800200 */
.L_x_4:
[----:B------:R-:W-:Y:S04]  /*0320*/  BSSY.RECONVERGENT B0, `(.L_x_6) ;  /* 0x000000a000007945 */ /* 0x000fe80003800200 */
        /* <DEDUP_REMOVED lines=9> */
.L_x_7:
[----:B------:R-:W-:Y:S05]  /*03c0*/  BSYNC.RECONVERGENT B0 ;  /* 0x0000000000007941 */ /* 0x000fea0003800200 */
.L_x_6:
[----:B------:R-:W3:Y:S01]  /*03d0*/  LDCU.64 UR6, c[0x0][0x888] ;  /* 0x00011100ff0677ac */ /* 0x000ee20008000a00 */
[----:B------:R-:W-:Y:S02]  /*03e0*/  UISETP.EQ.U32.AND UP1, UPT, UR4, URZ, UPT ;  /* 0x000000ff0400728c */ /* 0x000fe4000bf22070 */
[----:B------:R-:W-:Y:S02]  /*03f0*/  UPLOP3.LUT UP2, UPT, UPT, UPT, UPT, 0x80, 0x8 ;  /* 0x000000000008789c */ /* 0x000fe40003f4f070 */
[----:B---3--:R-:W-:-:S04]  /*0400*/  UISETP.NE.U32.AND UP0, UPT, UR6, URZ, UPT ;  /* 0x000000ff0600728c */ /* 0x008fc8000bf05070 */
[----:B------:R-:W-:-:S04]  /*0410*/  UISETP.NE.AND.EX UP0, UPT, UR7, URZ, UPT, UP0 ;  /* 0x000000ff0700728c */ /* 0x000fc8000bf05300 */
[----:B------:R-:W-:-:S04]  /*0420*/  UISETP.EQ.OR.EX UP3, UPT, UR5, URZ, !UP0, UP1 ;  /* 0x000000ff0500728c */ /* 0x000fc8000c762710 */
[----:B------:R-:W-:-:S05]  /*0430*/  UP2UR UR50, UPR, URZ, 0x8 ;  /* 0x00000008ff327883 */ /* 0x000fca0008000000 */
[----:B------:R-:W-:Y:S07]  /*0440*/  BRA.U !UP3, `(.L_x_8) ;  /* 0x000000010b207547 */ /* 0x000fee000b800000 */
[----:B------:R-:W-:Y:S01]  /*0450*/  UISETP.NE.U32.AND UP2, UPT, UR4, URZ, UPT ;  /* 0x000000ff0400728c */ /* 0x000fe2000bf45070 */
[----:B-----5:R-:W-:Y:S01]  /*0460*/  FSETP.NEU.AND P0, PT, R35, RZ, PT ;  /* 0x000000ff2300720b */ /* 0x020fe20003f0d000 */
[----:B------:R-:W-:Y:S02]  /*0470*/  USEL UR4, URZ, 0xffffffff, UP0 ;  /* 0xffffffffff047887 */ /* 0x000fe40008000000 */
[----:B------:R-:W-:-:S10]  /*0480*/  UISETP.NE.AND.EX UP2, UPT, UR5, URZ, UPT, UP2 ;  /* 0x000000ff0500728c */ /* 0x000fd4000bf45320 */
[----:B------:R-:W-:Y:S01]  /*0490*/  VOTEU.ANY UP1, P0 ;  /* 0x0000000000ff7886 */ /* 0x000fe20000020100 */
[----:B------:R-:W-:-:S04]  /*04a0*/  @!UP2 USEL UR4, URZ, 0xffffffff, UP1 ;  /* 0xffffffffff04a887 */ /* 0x000fc80008800000 */
[----:B------:R-:W-:-:S04]  /*04b0*/  ULOP3.LUT UR4, UR4, 0x1, URZ, 0xc0, !UPT ;  /* 0x0000000104047892 */ /* 0x000fc8000f8ec0ff */
[----:B------:R-:W-:-:S11]  /*04c0*/  UISETP.NE.U32.AND UP2, UPT, UR4, 0x1, UPT ;  /* 0x000000010400788c */ /* 0x000fd6000bf45070 */
.L_x_8:
[----:B-12---:R-:W1:Y:S01]  /*04d0*/  SHFL.IDX PT, R2, R65, RZ, 0x1f ;  /* 0x00001fff41027589 */ /* 0x006e6200000e0000 */
[----:B------:R-:W-:-:S04]  /*04e0*/  UISETP.NE.AND UP1, UPT, UR8, 0x2, UPT ;  /* 0x000000020800788c */ /* 0x000fc8000bf25270 */
[----:B------:R-:W-:Y:S01]  /*04f0*/  USEL UR6, URZ, 0x1, UP1 ;  /* 0x00000001ff067887 */ /* 0x000fe20008800000 */
[----:B-1----:R-:W-:-:S13]  /*0500*/  ISETP.NE.AND P0, PT, R2, RZ, PT ;  /* 0x000000ff0200720c */ /* 0x002fda0003f05270 */
[----:B------:R-:W-:Y:S05]  /*0510*/  @P0 BRA `(.L_x_9) ;  /* 0x0000000000500947 */ /* 0x000fea0003800000 */
[----:B------:R-:W1:Y:S01]  /*0520*/  S2UR UR5, SR_CgaCtaId ;  /* 0x00000000000579c3 */ /* 0x000e620000008800 */
[----:B------:R-:W-:Y:S01]  /*0530*/  UMOV UR7, 0x400 ;  /* 0x0000040000077882 */ /* 0x000fe20000000000 */
[----:B------:R-:W-:Y:S01]  /*0540*/  UMOV UR4, 0x1 ;  /* 0x0000000100047882 */ /* 0x000fe20000000000 */
[----:B------:R-:W-:Y:S01]  /*0550*/  ELECT P0, URZ, PT ;  /* 0x0000000000ff782f */ /* 0x000fe20003800000 */
[----:B------:R-:W-:-:S04]  /*0560*/  UIADD3 UR10, UPT, UPT, -UR4, 0x100000, URZ ;  /* 0x00100000040a7890 */ /* 0x000fc8000fffe1ff */
[----:B------:R-:W-:Y:S02]  /*0570*/  USHF.L.U32 UR11, UR10, 0xb, URZ ;  /* 0x0000000b0a0b7899 */ /* 0x000fe400080006ff */
[----:B------:R-:W-:Y:S02]  /*0580*/  USHF.L.U32 UR10, UR10, 0x1, URZ ;  /* 0x000000010a0a7899 */ /* 0x000fe400080006ff */
[----:B-1----:R-:W-:Y:S01]  /*0590*/  ULEA UR5, UR5, UR7, 0x18 ;  /* 0x0000000705057291 */ /* 0x002fe2000f8ec0ff */
[----:B------:R-:W1:Y:S11]  /*05a0*/  FENCE.VIEW.ASYNC.S ;  /* 0x00000000000073c6 */ /* 0x000e760000000000 */
[----:B-1----:R1:W2:Y:S01]  /*05b0*/  SYNCS.EXCH.64 URZ, [UR5], UR10 ;  /* 0x0000000a05ff75b2 */ /* 0x0022a20008000100 */
[----:B------:R1:W3:Y:S01]  /*05c0*/  SYNCS.EXCH.64 URZ, [UR5+0x28], UR10 ;  /* 0x0000280a05ff75b2 */ /* 0x0002e20008000100 */
[----:B------:R1:W4:Y:S01]  /*05d0*/  SYNCS.EXCH.64 URZ, [UR5+0x8], UR10 ;  /* 0x0000080a05ff75b2 */ /* 0x0003220008000100 */
[----:B------:R1:W1:Y:S01]  /*05e0*/  SYNCS.EXCH.64 URZ, [UR5+0x30], UR10 ;  /* 0x0000300a05ff75b2 */ /* 0x0002620008000100 */
[----:B------:R1:W1:Y:S01]  /*05f0*/  SYNCS.EXCH.64 URZ, [UR5+0x10], UR10 ;  /* 0x0000100a05ff75b2 */ /* 0x0002620008000100 */
[----:B------:R1:W1:Y:S01]  /*0600*/  SYNCS.EXCH.64 URZ, [UR5+0x38], UR10 ;  /* 0x0000380a05ff75b2 */ /* 0x0002620008000100 */
[----:B------:R1:W1:Y:S01]  /*0610*/  SYNCS.EXCH.64 URZ, [UR5+0x18], UR10 ;  /* 0x0000180a05ff75b2 */ /* 0x0002620008000100 */
[----:B------:R1:W1:Y:S01]  /*0620*/  SYNCS.EXCH.64 URZ, [UR5+0x40], UR10 ;  /* 0x0000400a05ff75b2 */ /* 0x0002620008000100 */
[----:B------:R1:W1:Y:S01]  /*0630*/  SYNCS.EXCH.64 URZ, [UR5+0x20], UR10 ;  /* 0x0000200a05ff75b2 */ /* 0x0002620008000100 */
[----:B------:R1:W1:Y:S01]  /*0640*/  SYNCS.EXCH.64 URZ, [UR5+0x48], UR10 ;  /* 0x0000480a05ff75b2 */ /* 0x0002620008000100 */
[----:B------:R-:W-:Y:S01]  /*0650*/  NOP ;  /* 0x0000000000007918 */ /* 0x000fe20000000000 */
.L_x_9:
[----:B------:R-:W2:Y:S01]  /*0660*/  SHFL.IDX PT, R2, R65, RZ, 0x1f ;  /* 0x00001fff41027589 */ /* 0x000ea200000e0000 */
[----:B------:R-:W-:Y:S01]  /*0670*/  NOP ;  /* 0x0000000000007918 */ /* 0x000fe20000000000 */
[----:B--2---:R-:W-:-:S13]  /*0680*/  ISETP.NE.AND P0, PT, R2, 0x1, PT ;  /* 0x000000010200780c */ /* 0x004fda0003f05270 */
[----:B------:R-:W-:Y:S05]  /*0690*/  @P0 BRA `(.L_x_10) ;  /* 0x0000000000580947 */ /* 0x000fea0003800000 */
[----:B------:R-:W2:Y:S01]  /*06a0*/  S2UR UR7, SR_CgaCtaId ;  /* 0x00000000000779c3 */ /* 0x000ea20000008800 */
[----:B------:R-:W-:Y:S01]  /*06b0*/  UMOV UR9, 0x400 ;  /* 0x0000040000097882 */ /* 0x000fe20000000000 */
[----:B-1----:R-:W-:Y:S01]  /*06c0*/  UMOV UR5, 0x20 ;  /* 0x0000002000057882 */ /* 0x002fe20000000000 */
[----:B------:R-:W-:Y:S01]  /*06d0*/  UMOV UR4, 0x80 ;  /* 0x0000008000047882 */ /* 0x000fe20000000000 */
[----:B------:R-:W-:-:S04]  /*06e0*/  UIADD3 UR10, UPT, UPT, -UR5, 0x100000, URZ ;  /* 0x00100000050a7890 */ /* 0x000fc8000fffe1ff */
[----:B------:R-:W-:Y:S02]  /*06f0*/  USHF.L.U32 UR11, UR10, 0xb, URZ ;  /* 0x0000000b0a0b7899 */ /* 0x000fe400080006ff */
[----:B------:R-:W-:Y:S02]  /*0700*/  USHF.L.U32 UR10, UR10, 0x1, URZ ;  /* 0x000000010a0a7899 */ /* 0x000fe400080006ff */
[----:B------:R-:W-:-:S04]  /*0710*/  UIADD3 UR4, UPT, UPT, -UR4, 0x100000, URZ ;  /* 0x0010000004047890 */ /* 0x000fc8000fffe1ff */
[----:B------:R-:W-:Y:S02]  /*0720*/  USHF.L.U32 UR5, UR4, 0xb, URZ ;  /* 0x0000000b04057899 */ /* 0x000fe400080006ff */
[----:B------:R-:W-:Y:S01]  /*0730*/  USHF.L.U32 UR4, UR4, 0x1, URZ ;  /* 0x0000000104047899 */ /* 0x000fe200080006ff */
[----:B------:R-:W-:Y:S01]  /*0740*/  ELECT P0, URZ, PT ;  /* 0x0000000000ff782f */ /* 0x000fe20003800000 */
[----:B--2---:R-:W-:Y:S01]  /*0750*/  ULEA UR7, UR7, UR9, 0x18 ;  /* 0x0000000907077291 */ /* 0x004fe2000f8ec0ff */
[----:B------:R-:W1:Y:S11]  /*0760*/  FENCE.VIEW.ASYNC.S ;  /* 0x00000000000073c6 */ /* 0x000e760000000000 */
[----:B-1----:R2:W1:Y:S01]  /*0770*/  SYNCS.EXCH.64 URZ, [UR7+0x50], UR10 ;  /* 0x0000500a07ff75b2 */ /* 0x0024620008000100 */
[----:B------:R2:W1:Y:S01]  /*0780*/  SYNCS.EXCH.64 URZ, [UR7+0x70], UR4 ;  /* 0x0000700407ff75b2 */ /* 0x0004620008000100 */
[----:B------:R2:W1:Y:S01]  /*0790*/  SYNCS.EXCH.64 URZ, [UR7+0x58], UR10 ;  /* 0x0000580a07ff75b2 */ /* 0x0004620008000100 */
[----:B------:R2:W1:Y:S01]  /*07a0*/  SYNCS.EXCH.64 URZ, [UR7+0x78], UR4 ;  /* 0x0000780407ff75b2 */ /* 0x0004620008000100 */
[----:B------:R2:W1:Y:S01]  /*07b0*/  SYNCS.EXCH.64 URZ, [UR7+0x60], UR10 ;  /* 0x0000600a07ff75b2 */ /* 0x0004620008000100 */
[----:B------:R2:W1:Y:S01]  /*07c0*/  SYNCS.EXCH.64 URZ, [UR7+0x80], UR4 ;  /* 0x0000800407ff75b2 */ /* 0x0004620008000100 */
[----:B------:R2:W1:Y:S01]  /*07d0*/  SYNCS.EXCH.64 URZ, [UR7+0x68], UR10 ;  /* 0x0000680a07ff75b2 */ /* 0x0004620008000100 */
[----:B------:R2:W1:Y:S02]  /*07e0*/  SYNCS.EXCH.64 URZ, [UR7+0x88], UR4 ;  /* 0x0000880407ff75b2 */ /* 0x0004640008000100 */
[----:B--2---:R-:W-:Y:S01]  /*07f0*/  NOP ;  /* 0x0000000000007918 */ /* 0x004fe20000000000 */
.L_x_10:
[----:B------:R-:W2:Y:S01]  /*0800*/  SHFL.IDX PT, R2, R65, RZ, 0x1f ;  /* 0x00001fff41027589 */ /* 0x000ea200000e0000 */
[----:B------:R-:W-:Y:S01]  /*0810*/  NOP ;  /* 0x0000000000007918 */ /* 0x000fe20000000000 */
[----:B--2---:R-:W-:-:S13]  /*0820*/  ISETP.NE.AND P0, PT, R2, 0x3, PT ;  /* 0x000000030200780c */ /* 0x004fda0003f05270 */
[----:B------:R-:W-:Y:S05]  /*0830*/  @P0 BRA `(.L_x_11) ;  /* 0x0000000000300947 */ /* 0x000fea0003800000 */
[----:B-1----:R-:W1:Y:S01]  /*0840*/  S2UR UR5, SR_CgaCtaId ;  /* 0x00000000000579c3 */ /* 0x002e620000008800 */
        /* <DEDUP_REMOVED lines=8> */
[----:B-1----:R2:W1:Y:S01]  /*08d0*/  SYNCS.EXCH.64 URZ, [UR5+0x90], UR10 ;  /* 0x0000900a05ff75b2 */ /* 0x0024620008000100 */
[----:B------:R2:W1:Y:S02]  /*08e0*/  SYNCS.EXCH.64 URZ, [UR5+0x98], UR10 ;  /* 0x0000980a05ff75b2 */ /* 0x0004640008000100 */
[----:B--2---:R-:W-:Y:S01]  /*08f0*/  NOP ;  /* 0x0000000000007918 */ /* 0x004fe20000000000 */
.L_x_11:
[----:B------:R-:W2:Y:S01]  /*0900*/  SHFL.IDX PT, R2, R65, RZ, 0x1f ;  /* 0x00001fff41027589 */ /* 0x000ea200000e0000 */
[----:B------:R-:W-:Y:S01]  /*0910*/  NOP ;  /* 0x0000000000007918 */ /* 0x000fe20000000000 */
[----:B--2---:R-:W-:-:S13]  /*0920*/  ISETP.NE.AND P0, PT, R2, 0x4, PT ;  /* 0x000000040200780c */ /* 0x004fda0003f05270 */
[----:B------:R-:W-:Y:S05]  /*0930*/  @P0 BRA `(.L_x_12) ;  /* 0x00000000004c0947 */ /* 0x000fea0003800000 */
[----:B-1----:R-:W1:Y:S01]  /*0940*/  S2UR UR5, SR_CgaCtaId ;  /* 0x00000000000579c3 */ /* 0x002e620000008800 */
[----:B------:R-:W-:Y:S01]  /*0950*/  UMOV UR9, 0x100 ;  /* 0x0000010000097882 */ /* 0x000fe20000000000 */
[----:B------:R-:W-:Y:S01]  /*0960*/  UMOV UR7, 0x400 ;  /* 0x0000040000077882 */ /* 0x000fe20000000000 */
[----:B------:R-:W-:Y:S01]  /*0970*/  USEL UR9, UR9, 0xe0, UP2 ;  /* 0x000000e009097887 */ /* 0x000fe20009000000 */
[----:B------:R-:W-:Y:S01]  /*0980*/  UMOV UR4, 0x1 ;  /* 0x0000000100047882 */ /* 0x000fe20000000000 */
[----:B------:R-:W-:Y:S01]  /*0990*/  ELECT P0, URZ, PT ;  /* 0x0000000000ff782f */ /* 0x000fe20003800000 */
[----:B------:R-:W-:-:S04]  /*09a0*/  UIADD3 UR10, UPT, UPT, -UR4, 0x100000, URZ ;  /* 0x00100000040a7890 */ /* 0x000fc8000fffe1ff */
[----:B------:R-:W-:Y:S02]  /*09b0*/  USHF.L.U32 UR11, UR10, 0xb, URZ ;  /* 0x0000000b0a0b7899 */ /* 0x000fe400080006ff */
[----:B------:R-:W-:Y:S02]  /*09c0*/  USHF.L.U32 UR10, UR10, 0x1, URZ ;  /* 0x000000010a0a7899 */ /* 0x000fe400080006ff */
[----:B------:R-:W-:-:S04]  /*09d0*/  UIADD3 UR12, UPT, UPT, -UR9, 0x100000, URZ ;  /* 0x00100000090c7890 */ /* 0x000fc8000fffe1ff */
[----:B------:R-:W-:Y:S02]  /*09e0*/  USHF.L.U32 UR13, UR12, 0xb, URZ ;  /* 0x0000000b0c0d7899 */ /* 0x000fe400080006ff */
[----:B------:R-:W-:Y:S02]  /*09f0*/  USHF.L.U32 UR12, UR12, 0x1, URZ ;  /* 0x000000010c0c7899 */ /* 0x000fe400080006ff */
[----:B-1----:R-:W-:Y:S01]  /*0a00*/  ULEA UR5, UR5, UR7, 0x18 ;  /* 0x0000000705057291 */ /* 0x002fe2000f8ec0ff */
[----:B------:R-:W1:Y:S11]  /*0a10*/  FENCE.VIEW.ASYNC.S ;  /* 0x00000000000073c6 */ /* 0x000e760000000000 */
[----:B-1----:R2:W1:Y:S01]  /*0a20*/  SYNCS.EXCH.64 URZ, [UR5+0xa0], UR10 ;  /* 0x0000a00a05ff75b2 */ /* 0x0024620008000100 */
[----:B------:R2:W1:Y:S01]  /*0a30*/  SYNCS.EXCH.64 URZ, [UR5+0xb0], UR12 ;  /* 0x0000b00c05ff75b2 */ /* 0x0004620008000100 */
[----:B------:R2:W1:Y:S01]  /*0a40*/  SYNCS.EXCH.64 URZ, [UR5+0xa8], UR10 ;  /* 0x0000a80a05ff75b2 */ /* 0x0004620008000100 */
[----:B------:R2:W1:Y:S02]  /*0a50*/  SYNCS.EXCH.64 URZ, [UR5+0xb8], UR12 ;  /* 0x0000b80c05ff75b2 */ /* 0x0004640008000100 */
[----:B--2---:R-:W-:Y:S01]  /*0a60*/  NOP ;  /* 0x0000000000007918 */ /* 0x004fe20000000000 */
.L_x_12:
        /* <DEDUP_REMOVED lines=26> */
.L_x_13:
        /* <DEDUP_REMOVED lines=18> */
.L_x_14:
[----:B-1----:R-:W1:Y:S01]  /*0d30*/  S2UR UR5, SR_CTAID.X ;  /* 0x00000000000579c3 */ /* 0x002e620000002500 */
[----:B------:R-:W-:-:S05]  /*0d40*/  CS2R.32 R60, SR_CgaSize ;  /* 0x00000000003c7805 */ /* 0x000fca0000008a00 */
[----:B------:R-:W-:-:S05]  /*0d50*/  IMAD R60, R60, -0xa0, RZ ;  /* 0xffffff603c3c7824 */ /* 0x000fca00078e02ff */
[----:B------:R-:W-:-:S14]  /*0d60*/  R2UR UR9, R60 ;  /* 0x000000003c0972ca */ /* 0x000fdc00000e0000 */
[----:B------:R-:W2:Y:S01]  /*0d70*/  LDCU UR9, c[0x0][UR9+0x2b0] ;  /* 0x00005600090977ac */ /* 0x000ea20008000800 */
[----:B------:R-:W-:Y:S01]  /*0d80*/  NOP ;  /* 0x0000000000007918 */ /* 0x000fe20000000000 */
[----:B------:R-:W-:-:S05]  /*0d90*/  CS2R.32 R60, SR_CgaSize ;  /* 0x00000000003c7805 */ /* 0x000fca0000008a00 */
[----:B------:R-:W-:-:S05]  /*0da0*/  IMAD R60, R60, -0xa0, RZ ;  /* 0xffffff603c3c7824 */ /* 0x000fca00078e02ff */
[----:B------:R-:W-:-:S14]  /*0db0*/  R2UR UR7, R60 ;  /* 0x000000003c0772ca */ /* 0x000fdc00000e0000 */
[----:B------:R-:W3:Y:S01]  /*0dc0*/  LDCU UR7, c[0x0][UR7+0x2b4] ;  /* 0x00005680070777ac */ /* 0x000ee20008000800 */
[----:B------:R-:W4:Y:S08]  /*0dd0*/  S2UR UR4, SR_CTAID.Y ;  /* 0x00000000000479c3 */ /* 0x000f300000002600 */
[----:B------:R-:W3:Y:S01]  /*0de0*/  LDC R9, c[0x0][0xb24] ;  /* 0x0002c900ff097b82 */ /* 0x000ee20000000800 */
[----:B-1----:R-:W-:-:S02]  /*0df0*/  I2FP.F32.U32 R4, UR5 ;  /* 0x0000000500047c45 */ /* 0x002fc40008201000 */
[----:B------:R-:W-:-:S05]  /*0e00*/  CS2R.32 R5, SR_CgaSize ;  /* 0x0000000000057805 */ /* 0x000fca0000008a00 */
[----:B------:R-:W-:-:S06]  /*0e10*/  IMAD R5, R5, -0xa0, RZ ;  /* 0xffffff6005057824 */ /* 0x000fcc00078e02ff */
[----:B------:R-:W1:Y:S01]  /*0e20*/  LDC R5, c[0x0][R5+0x2a0] ;  /* 0x0000a80005057b82 */ /* 0x000e620000000800 */
[----:B------:R-:W-:Y:S01]  /*0e30*/  MOV R21, UR5 ;  /* 0x0000000500157c02 */ /* 0x000fe20008000f00 */
[----:B--2---:R-:W-:Y:S01]  /*0e40*/  FMUL R4, R4, UR9 ;  /* 0x0000000904047c20 */ /* 0x004fe20008400000 */
[----:B----4-:R-:W-:Y:S02]  /*0e50*/  I2FP.F32.U32 R2, UR4 ;  /* 0x0000000400027c45 */ /* 0x010fe40008201000 */
[----:B------:R-:W-:-:S05]  /*0e60*/  CS2R.32 R3, SR_CgaSize ;  /* 0x0000000000037805 */ /* 0x000fca0000008a00 */
[----:B------:R-:W-:-:S06]  /*0e70*/  IMAD R3, R3, -0xa0, RZ ;  /* 0xffffff6003037824 */ /* 0x000fcc00078e02ff */
[----:B------:R-:W2:Y:S01]  /*0e80*/  LDC R3, c[0x0][R3+0x2a4] ;  /* 0x0000a90003037b82 */ /* 0x000ea20000000800 */
[----:B------:R-:W4:Y:S01]  /*0e90*/  F2I.U32.TRUNC.NTZ R60, R4 ;  /* 0x00000004003c7305 */ /* 0x000f22000020f000 */
[----:B------:R-:W-:Y:S01]  /*0ea0*/  MOV R20, UR4 ;  /* 0x0000000400147c02 */ /* 0x000fe20008000f00 */
[----:B---3--:R-:W-:-:S05]  /*0eb0*/  FMUL R2, R2, UR7 ;  /* 0x0000000702027c20 */ /* 0x008fca0008400000 */
[----:B------:R-:W-:Y:S01]  /*0ec0*/  BAR.SYNC.DEFER_BLOCKING 0x0 ;  /* 0x0000000000007b1d */ /* 0x000fe20000010000 */
[----:B------:R-:W-:-:S05]  /*0ed0*/  ISETP.GE.AND P0, PT, R9, 0x1, PT ;  /* 0x000000010900780c */ /* 0x000fca0003f06270 */
[----:B------:R-:W3:Y:S02]  /*0ee0*/  F2I.U32.TRUNC.NTZ R58, R2 ;  /* 0x00000002003a7305 */ /* 0x000ee4000020f000 */
[----:B------:R-:W2:Y:S01]  /*0ef0*/  S2UR UR36, SR_CTAID.Z ;  /* 0x00000000002479c3 */ /* 0x000ea20000002700 */
[----:B----4-:R-:W-:-:S05]  /*0f00*/  IADD3 R60, PT, PT, -R60, RZ, RZ ;  /* 0x000000ff3c3c7210 */ /* 0x010fca0007ffe1ff */
[----:B-1----:R-:W-:Y:S01]  /*0f10*/  IMAD R60, R5, R60, UR5 ;  /* 0x00000005053c7e24 */ /* 0x002fe2000f8e023c */
[----:B---3--:R-:W-:-:S05]  /*0f20*/  IADD3 R58, PT, PT, -R58, RZ, RZ ;  /* 0x000000ff3a3a7210 */ /* 0x008fca0007ffe1ff */
[----:B--2---:R-:W-:Y:S01]  /*0f30*/  IMAD R58, R3, R58, UR4 ;  /* 0x00000004033a7e24 */ /* 0x004fe2000f8e023a */
[----:B------:R-:W-:Y:S06]  /*0f40*/  @!P0 BRA `(.L_x_15) ;  /* 0x0000000000b88947 */ /* 0x000fec0003800000 */
[----:B------:R-:W1:Y:S01]  /*0f50*/  LDC.64 R4, c[0x0][0xb18] ;  /* 0x0002c600ff047b82 */ /* 0x000e620000000a00 */
[----:B------:R-:W-:-:S07]  /*0f60*/  ISETP.NE.AND P0, PT, R9, 0x1, PT ;  /* 0x000000010900780c */ /* 0x000fce0003f05270 */
[----:B------:R-:W2:Y:S08]  /*0f70*/  LDC R10, c[0x0][0xb0c] ;  /* 0x0002c300ff0a7b82 */ /* 0x000eb00000000800 */
[----:B------:R-:W3:Y:S08]  /*0f80*/  LDC R11, c[0x0][0x370] ;  /* 0x0000dc00ff0b7b82 */ /* 0x000ef00000000800 */
[----:B------:R-:W4:Y:S01]  /*0f90*/  LDC R12, c[0x0][0x374] ;  /* 0x0000dd00ff0c7b82 */ /* 0x000f220000000800 */
[----:B-1----:R-:W-:-:S07]  /*0fa0*/  ISETP.NE.AND P1, PT, R4, 0x1, PT ;  /* 0x000000010400780c */ /* 0x002fce0003f25270 */
[----:B------:R-:W3:Y:S01]  /*0fb0*/  LDC.64 R6, c[0x0][0xb10] ;  /* 0x0002c400ff067b82 */ /* 0x000ee20000000a00 */
[----:B--2---:R-:W-:-:S07]  /*0fc0*/  ISETP.NE.AND P2, PT, R10, 0x1, PT ;  /* 0x000000010a00780c */ /* 0x004fce0003f45270 */
[----:B------:R-:W1:Y:S08]  /*0fd0*/  LDC R8, c[0x0][0xb20] ;  /* 0x0002c800ff087b82 */ /* 0x000e700000000800 */
[----:B------:R-:W2:Y:S01]  /*0fe0*/  LDC.64 R2, c[0x0][0xb28] ;  /* 0x0002ca00ff027b82 */ /* 0x000ea20000000a00 */
[----:B----4-:R-:W-:-:S04]  /*0ff0*/  IMAD.HI.U32 R13, R12, R5, RZ ;  /* 0x000000050c0d7227 */ /* 0x010fc800078e00ff */
[----:B------:R-:W-:-:S04]  /*1000*/  IMAD.HI.U32 R5, R20, R5, RZ ;  /* 0x0000000514057227 */ /* 0x000fc800078e00ff */
[----:B---3--:R-:W-:-:S04]  /*1010*/  IMAD.HI.U32 R14, R11, R6, RZ ;  /* 0x000000060b0e7227 */ /* 0x008fc800078e00ff */
[C---:B------:R-:W-:Y:S01]  /*1020*/  IMAD.HI.U32 R16, R21.reuse, R6, RZ ;  /* 0x0000000615107227 */ /* 0x040fe200078e00ff */
[-C--:B------:R-:W-:Y:S02]  /*1030*/  @P2 SHF.R.U32.HI R11, RZ, R7.reuse, R14 ;  /* 0x00000007ff0b2219 */ /* 0x080fe4000001160e */
[-C--:B-1----:R-:W-:Y:S02]  /*1040*/  @P1 SHF.R.U32.HI R12, RZ, R8.reuse, R13 ;  /* 0x00000008ff0c1219 */ /* 0x082fe4000001160d */
[----:B------:R-:W-:Y:S02]  /*1050*/  SHF.R.U32.HI R5, RZ, R8, R5 ;  /* 0x00000008ff057219 */ /* 0x000fe40000011605 */
[----:B------:R-:W-:Y:S02]  /*1060*/  SHF.R.U32.HI R16, RZ, R7, R16 ;  /* 0x00000007ff107219 */ /* 0x000fe40000011610 */
[----:B------:R-:W-:Y:S01]  /*1070*/  SEL R5, R20, R5, !P1 ;  /* 0x0000000514057207 */ /* 0x000fe20004800000 */
[----:B--2---:R-:W-:Y:S01]  /*1080*/  IMAD.HI.U32 R14, R12, R2, RZ ;  /* 0x000000020c0e7227 */ /* 0x004fe200078e00ff */
[----:B------:R-:W-:-:S02]  /*1090*/  SEL R7, R21, R16, !P2 ;  /* 0x0000001015077207 */ /* 0x000fc40005000000 */
[----:B------:R-:W-:Y:S01]  /*10a0*/  IADD3 R13, PT, PT, -R5, RZ, RZ ;  /* 0x000000ff050d7210 */ /* 0x000fe20007ffe1ff */
[----:B------:R-:W-:Y:S01]  /*10b0*/  IMAD.HI.U32 R6, R11, R2, RZ ;  /* 0x000000020b067227 */ /* 0x000fe200078e00ff */
[----:B------:R-:W-:-:S03]  /*10c0*/  @P0 SHF.R.U32.HI R12, RZ, R3, R14 ;  /* 0x00000003ff0c0219 */ /* 0x000fc6000001160e */
[----:B------:R-:W-:Y:S01]  /*10d0*/  IMAD R13, R4, R13, R20 ;  /* 0x0000000d040d7224 */ /* 0x000fe200078e0214 */
[----:B------:R-:W-:Y:S01]  /*10e0*/  @P0 SHF.R.U32.HI R11, RZ, R3, R6 ;  /* 0x00000003ff0b0219 */ /* 0x000fe20000011606 */
[----:B------:R-:W-:-:S04]  /*10f0*/  IMAD R12, R12, R9, RZ ;  /* 0x000000090c0c7224 */ /* 0x000fc800078e02ff */
[----:B------:R-:W-:Y:S01]  /*1100*/  IMAD R6, R11, R9, RZ ;  /* 0x000000090b067224 */ /* 0x000fe200078e02ff */
[----:B------:R-:W-:-:S04]  /*1110*/  ISETP.GE.AND P1, PT, R5, R12, PT ;  /* 0x0000000c0500720c */ /* 0x000fc80003f26270 */
[----:B------:R-:W-:Y:S01]  /*1120*/  ISETP.GE.OR P1, PT, R7, R6, P1 ;  /* 0x000000060700720c */ /* 0x000fe20000f26670 */
[----:B------:R-:W-:-:S05]  /*1130*/  IMAD.HI.U32 R6, R5, R2, RZ ;  /* 0x0000000205067227 */ /* 0x000fca00078e00ff */
[----:B------:R-:W-:-:S04]  /*1140*/  SHF.R.U32.HI R6, RZ, R3, R6 ;  /* 0x00000003ff067219 */ /* 0x000fc80000011606 */
[----:B------:R-:W-:-:S03]  /*1150*/  SEL R6, R5, R6, !P0 ;  /* 0x0000000605067207 */ /* 0x000fc60004000000 */
[----:B------:R-:W-:Y:S01]  /*1160*/  @!P1 IMAD.HI.U32 R8, R7, R2, RZ ;  /* 0x0000000207089227 */ /* 0x000fe200078e00ff */
[----:B------:R-:W-:-:S04]  /*1170*/  IADD3 R2, PT, PT, -R6, RZ, RZ ;  /* 0x000000ff06027210 */ /* 0x000fc80007ffe1ff */
[----:B------:R-:W-:Y:S01]  /*1180*/  @!P1 SHF.R.U32.HI R8, RZ, R3, R8 ;  /* 0x00000003ff089219 */ /* 0x000fe20000011608 */
[----:B------:R-:W-:-:S03]  /*1190*/  IMAD R2, R9, R2, R5 ;  /* 0x0000000209027224 */ /* 0x000fc600078e0205 */
[----:B------:R-:W-:-:S05]  /*11a0*/  @!P1 SEL R3, R7, R8, !P0 ;  /* 0x0000000807039207 */ /* 0x000fca0004000000 */
[--C-:B------:R-:W-:Y:S02]  /*11b0*/  @!P1 IMAD.IADD R6, R6, 0x1, -R3.reuse ;  /* 0x0000000106069824 */ /* 0x100fe400078e0a03 */
[----:B------:R-:W-:Y:S01]  /*11c0*/  @!P1 IMAD R3, R2, R11, R3 ;  /* 0x0000000b02039224 */ /* 0x000fe200078e0203 */
[----:B------:R-:W-:Y:S01]  /*11d0*/  IADD3 R2, PT, PT, -R7, RZ, RZ ;  /* 0x000000ff07027210 */ /* 0x000fe20007ffe1ff */
[----:B------:R-:W-:Y:S02]  /*11e0*/  @!P1 IMAD R5, R6, R9, R7 ;  /* 0x0000000906059224 */ /* 0x000fe400078e0207 */
[----:B------:R-:W-:Y:S02]  /*11f0*/  @!P1 IMAD.MOV.U32 R7, RZ, RZ, R3 ;  /* 0x000000ffff079224 */ /* 0x000fe400078e0003 */
[----:B------:R-:W-:Y:S02]  /*1200*/  IMAD R2, R10, R2, R21 ;  /* 0x000000020a027224 */ /* 0x000fe400078e0215 */
[----:B------:R-:W-:-:S02]  /*1210*/  IMAD R20, R5, R4, R13 ;  /* 0x0000000405147224 */ /* 0x000fc400078e020d */
[----:B------:R-:W-:Y:S02]  /*1220*/  IMAD R21, R7, R10, R2 ;  /* 0x0000000a07157224 */ /* 0x000fe400078e0202 */
.L_x_15:
[----:B------:R-:W1:Y:S01]  /*1230*/  LDCU UR4, c[0x0][0xb30] ;  /* 0x00016600ff0477ac */ /* 0x000e620008000800 */
[----:B------:R-:W2:Y:S08]  /*1240*/  S2UR UR37, SR_CgaCtaId ;  /* 0x00000000002579c3 */ /* 0x000eb00000008800 */
[----:B------:R-:W3:Y:S01]  /*1250*/  LDC R26, c[0x0][0xb24] ;  /* 0x0002c900ff1a7b82 */ /* 0x000ee20000000800 */
[----:B-1----:R-:W-:-:S09]  /*1260*/  UISETP.NE.AND UP1, UPT, UR4, 0x1, UPT ;  /* 0x000000010400788c */ /* 0x002fd2000bf25270 */
[----:B--2---:R-:W-:Y:S05]  /*1270*/  BRA.U UP1, `(.L_x_16) ;  /* 0x0000000101407547 */ /* 0x004fea000b800000 */
[----:B------:R-:W1:Y:S08]  /*1280*/  LDC.64 R4, c[0x0][0xb10] ;  /* 0x0002c400ff047b82 */ /* 0x000e700000000a00 */
[----:B------:R-:W2:Y:S08]  /*1290*/  LDC.64 R2, c[0x0][0xb18] ;  /* 0x0002c600ff027b82 */ /* 0x000eb00000000a00 */
[----:B------:R-:W4:Y:S08]  /*12a0*/  LDC R6, c[0x0][0xb20] ;  /* 0x0002c800ff067b82 */ /* 0x000f300000000800 */
[----:B------:R-:W3:Y:S01]  /*12b0*/  LDC R8, c[0x0][0xb0c] ;  /* 0x0002c300ff087b82 */ /* 0x000ee20000000800 */
[----:B-1----:R-:W-:-:S05]  /*12c0*/  IMAD.HI.U32 R4, R21, R4, RZ ;  /* 0x0000000415047227 */ /* 0x002fca00078e00ff */
[----:B------:R-:W-:Y:S01]  /*12d0*/  SHF.R.U32.HI R4, RZ, R5, R4 ;  /* 0x00000005ff047219 */ /* 0x000fe20000011604 */
[----:B--2---:R-:W-:Y:S01]  /*12e0*/  IMAD.HI.U32 R3, R20, R3, RZ ;  /* 0x0000000314037227 */ /* 0x004fe200078e00ff */
[----:B------:R-:W-:-:S04]  /*12f0*/  ISETP.NE.AND P0, PT, R2, 0x1, PT ;  /* 0x000000010200780c */ /* 0x000fc80003f05270 */
[----:B----4-:R-:W-:-:S04]  /*1300*/  SHF.R.U32.HI R3, RZ, R6, R3 ;  /* 0x00000006ff037219 */ /* 0x010fc80000011603 */
[----:B------:R-:W-:Y:S02]  /*1310*/  SEL R3, R20, R3, !P0 ;  /* 0x0000000314037207 */ /* 0x000fe40004000000 */
[----:B---3--:R-:W-:-:S04]  /*1320*/  ISETP.NE.AND P1, PT, R8, 0x1, PT ;  /* 0x000000010800780c */ /* 0x008fc80003f25270 */
[----:B------:R-:W-:-:S05]  /*1330*/  SEL R4, R21, R4, !P1 ;  /* 0x0000000415047207 */ /* 0x000fca0004800000 */
[----:B------:R-:W-:Y:S02]  /*1340*/  IMAD.IADD R5, R3, 0x1, -R4 ;  /* 0x0000000103057824 */ /* 0x000fe400078e0a04 */
[----:B------:R-:W-:Y:S02]  /*1350*/  IMAD.IADD R3, R4, 0x1, -R3 ;  /* 0x0000000104037824 */ /* 0x000fe400078e0a03 */
[----:B------:R-:W-:Y:S02]  /*1360*/  IMAD R21, R5, R8, R21 ;  /* 0x0000000805157224 */ /* 0x000fe400078e0215 */
[----:B------:R-:W-:-:S07]  /*1370*/  IMAD R20, R3, R2, R20 ;  /* 0x0000000203147224 */ /* 0x000fce00078e0214 */
.L_x_16:
[----:B------:R-:W-:Y:S01]  /*1380*/  BAR.SYNC.DEFER_BLOCKING 0x0 ;  /* 0x0000000000007b1d */ /* 0x000fe20000010000 */
[----:B------:R-:W-:Y:S01]  /*1390*/  UISETP.NE.AND UP1, UPT, UR8, 0x2, UPT ;  /* 0x000000020800788c */ /* 0x000fe2000bf25270 */
[----:B------:R-:W-:Y:S02]  /*13a0*/  ISETP.NE.OR P5, PT, R0, 0x2, !P5 ;  /* 0x000000020000780c */ /* 0x000fe40006fa5670 */
[----:B------:R-:W-:-:S06]  /*13b0*/  LOP3.LUT R2, R72, 0x1f, RZ, 0xc0, !PT ;  /* 0x0000001f48027812 */ /* 0x000fcc00078ec0ff */
[----:B------:R-:W-:Y:S05]  /*13c0*/  BRA.U UP1, `(.L_x_17) ;  /* 0x0000001101847547 */ /* 0x000fea000b800000 */
[----:B------:R-:W1:Y:S01]  /*13d0*/  LDCU UR13, c[0x0][0x38c] ;  /* 0x00007180ff0d77ac */ /* 0x000e620008000800 */
[----:B------:R-:W2:Y:S01]  /*13e0*/  LDC R9, c[0x0][0x370] ;  /* 0x0000dc00ff097b82 */ /* 0x000ea20000000800 */
[----:B------:R-:W-:Y:S01]  /*13f0*/  PLOP3.LUT P1, PT, PT, PT, UP2, 0x80, 0x8 ;  /* 0x000000000008781c */ /* 0x000fe20003f2f028 */
[----:B------:R-:W-:Y:S01]  /*1400*/  HFMA2 R12, -RZ, RZ, 0, 0 ;  /* 0x00000000ff0c7431 */ /* 0x000fe200000001ff */
[----:B------:R-:W-:Y:S01]  /*1410*/  ISETP.EQ.OR P4, PT, R2, RZ, P5 ;  /* 0x000000ff0200720c */ /* 0x000fe20002f82670 */
[----:B------:R-:W-:Y:S01]  /*1420*/  IMAD.MOV.U32 R15, RZ, RZ, 0x1 ;  /* 0x00000001ff0f7424 */ /* 0x000fe200078e00ff */
[----:B------:R-:W-:Y:S01]  /*1430*/  PLOP3.LUT P1, PT, P1, PT, PT, 0x8, 0x80 ;  /* 0x000000000080781c */ /* 0x000fe20000f2e170 */
[----:B------:R-:W-:Y:S01]  /*1440*/  IMAD.MOV.U32 R14, RZ, RZ, RZ ;  /* 0x000000ffff0e7224 */ /* 0x000fe200078e00ff */
[----:B------:R-:W-:Y:S01]  /*1450*/  MOV R8, 0x1 ;  /* 0x0000000100087802 */ /* 0x000fe20000000f00 */
[----:B------:R-:W4:Y:S01]  /*1460*/  LDC R0, c[0x0][0x374] ;  /* 0x0000dd00ff007b82 */ /* 0x000f220000000800 */
[----:B------:R-:W-:Y:S01]  /*1470*/  IMAD.MOV.U32 R10, RZ, RZ, RZ ;  /* 0x000000ffff0a7224 */ /* 0x000fe200078e00ff */
[----:B------:R-:W2:Y:S01]  /*1480*/  LDCU.64 UR22, c[0x0][0x348] ;  /* 0x00006900ff1677ac */ /* 0x000ea20008000a00 */
[----:B------:R-:W-:Y:S01]  /*1490*/  UMOV UR6, URZ ;  /* 0x000000ff00067c82 */ /* 0x000fe20008000000 */
[----:B-1----:R-:W-:-:S04]  /*14a0*/  UIADD3 UR5, UPT, UPT, UR13, 0x3f, URZ ;  /* 0x0000003f0d057890 */ /* 0x002fc8000fffe0ff */
[----:B------:R-:W-:-:S04]  /*14b0*/  USHF.R.S32.HI UR4, URZ, 0x1f, UR5 ;  /* 0x0000001fff047899 */ /* 0x000fc80008011405 */
[----:B------:R-:W-:-:S04]  /*14c0*/  ULEA.HI UR4, UR4, UR5, URZ, 0x6 ;  /* 0x0000000504047291 */ /* 0x000fc8000f8f30ff */
[----:B------:R-:W-:Y:S02]  /*14d0*/  USHF.R.S32.HI UR15, URZ, 0x6, UR4 ;  /* 0x00000006ff0f7899 */ /* 0x000fe40008011404 */
[----:B------:R-:W-:Y:S02]  /*14e0*/  UIADD3 UR4, UPT, UPT, UR13, -0x1, URZ ;  /* 0xffffffff0d047890 */ /* 0x000fe4000fffe0ff */
[----:B------:R-:W-:Y:S02]  /*14f0*/  UISETP.LT.U32.AND UP0, UPT, UR15, 0x5, UPT ;  /* 0x000000050f00788c */ /* 0x000fe4000bf01070 */
[----:B------:R-:W-:Y:S02]  /*1500*/  UISETP.GE.U32.AND UP1, UPT, UR4, -0x7f, UPT ;  /* 0xffffff810400788c */ /* 0x000fe4000bf26070 */
[----:B------:R-:W-:Y:S02]  /*1510*/  USEL UR14, UR15, 0x5, UP0 ;  /* 0x000000050f0e7887 */ /* 0x000fe40008000000 */
[----:B------:R-:W-:-:S02]  /*1520*/  UIADD3 UR13, UPT, UPT, UR13, 0x7e, URZ ;  /* 0x0000007e0d0d7890 */ /* 0x000fc4000fffe0ff */
[----:B------:R-:W-:Y:S02]  /*1530*/  UIADD3 UR5, UPT, UPT, UR14, -0x1, URZ ;  /* 0xffffffff0e057890 */ /* 0x000fe4000fffe0ff */
[----:B------:R-:W-:-:S03]  /*1540*/  UIADD3 UR7, UPT, UPT, UR15, -UR14, URZ ;  /* 0x8000000e0f077290 */ /* 0x000fc6000fffe0ff */
[----:B------:R-:W-:-:S04]  /*1550*/  @UP1 UIADD3 UR5, UPT, UPT, UR14, URZ, URZ ;  /* 0x000000ff0e051290 */ /* 0x000fc8000fffe0ff */
[----:B--2---:R-:W-:-:S12]  /*1560*/  UIADD3 UR5, UPT, UPT, UR5, 0x1, URZ ;  /* 0x0000000105057890 */ /* 0x004fd8000fffe0ff */
.L_x_35:
[----:B------:R-:W-:Y:S01]  /*1570*/  UISETP.NE.AND UP0, UPT, UR37, URZ, UPT ;  /* 0x000000ff2500728c */ /* 0x000fe2000bf05270 */
[----:B------:R-:W1:Y:S08]  /*1580*/  S2UR UR37, SR_CgaCtaId ;  /* 0x00000000002579c3 */ /* 0x000e700000008800 */
[----:B------:R-:W-:Y:S05]  /*1590*/  BRA.U UP0, `(.L_x_18) ;  /* 0x0000000100347547 */ /* 0x000fea000b800000 */
[----:B------:R-:W2:Y:S01]  /*15a0*/  S2R R2, SR_CgaCtaId ;  /* 0x0000000000027919 */ /* 0x000ea20000008800 */
[----:B------:R-:W-:-:S04]  /*15b0*/  MOV R3, 0x400 ;  /* 0x0000040000037802 */ /* 0x000fc80000000f00 */
[----:B--2---:R-:W-:Y:S02]  /*15c0*/  LEA R3, R2, R3, 0x18 ;  /* 0x0000000302037211 */ /* 0x004fe400078ec0ff */
[----:B------:R-:W-:-:S03]  /*15d0*/  SHF.L.U32 R2, R8, 0x1f, RZ ;  /* 0x0000001f08027819 */ /* 0x000fc600000006ff */
[----:B------:R-:W-:-:S04]  /*15e0*/  IMAD R3, R10, 0x8, R3 ;  /* 0x000000080a037824 */ /* 0x000fc800078e0203 */
[----:B------:R-:W2:Y:S02]  /*15f0*/  SYNCS.PHASECHK.TRANS64.TRYWAIT P0, [R3+URZ+0x110], R2 ;  /* 0x00011002030075a7 */ /* 0x000ea400080011ff */
[----:B--2---:R-:W-:Y:S05]  /*1600*/  @!P0 BRA `(.L_x_19) ;  /* 0x0000006800408947 */ /* 0x004fea0003800000 */
.L_x_132:
[----:B------:R-:W-:Y:S01]  /*1610*/  VIADD R10, R10, 0x1 ;  /* 0x000000010a0a7836 */ /* 0x000fe20000000000 */
[----:B------:R2:W-:Y:S04]  /*1620*/  SYNCS.ARRIVE.TRANS64.A1T0 RZ, [R3+URZ+0x100], RZ ;  /* 0x000100ff03ff79a7 */ /* 0x0005e800081000ff */
[----:B------:R-:W-:-:S04]  /*1630*/  ISETP.NE.AND P0, PT, R10, 0x2, PT ;  /* 0x000000020a00780c */ /* 0x000fc80003f05270 */
[----:B------:R-:W-:Y:S02]  /*1640*/  SEL R10, R10, RZ, P0 ;  /* 0x000000ff0a0a7207 */ /* 0x000fe40000000000 */
[----:B--2---:R-:W-:-:S04]  /*1650*/  SEL R3, RZ, 0x1, P0 ;  /* 0x00000001ff037807 */ /* 0x004fc80000000000 */
[----:B------:R-:W-:-:S07]  /*1660*/  LOP3.LUT R8, R8, R3, RZ, 0x3c, !PT ;  /* 0x0000000308087212 */ /* 0x000fce00078e3cff */
.L_x_18:
[----:B------:R-:W-:Y:S01]  /*1670*/  UMOV UR4, 0x400 ;  /* 0x0000040000047882 */ /* 0x000fe20000000000 */
[----:B------:R-:W-:Y:S01]  /*1680*/  SHF.L.U32 R2, R15, 0x1f, RZ ;  /* 0x0000001f0f027819 */ /* 0x000fe200000006ff */
[----:B-1----:R-:W-:Y:S01]  /*1690*/  ULEA UR4, UR37, UR4, 0x18 ;  /* 0x0000000425047291 */ /* 0x002fe2000f8ec0ff */
[----:B------:R-:W-:Y:S01]  /*16a0*/  R2UR UR35, R21 ;  /* 0x00000000152372ca */ /* 0x000fe200000e0000 */
[----:B------:R-:W-:Y:S01]  /*16b0*/  UISETP.GE.U32.AND UP0, UPT, UR13, 0x7f, UPT ;  /* 0x0000007f0d00788c */ /* 0x000fe2000bf06070 */
[----:B------:R-:W-:Y:S01]  /*16c0*/  R2UR UR11, R20 ;  /* 0x00000000140b72ca */ /* 0x000fe200000e0000 */
[----:B------:R-:W-:Y:S01]  /*16d0*/  ULEA UR8, UR6, UR4, 0x3 ;  /* 0x0000000406087291 */ /* 0x000fe2000f8e18ff */
[----:B------:R-:W-:-:S08]  /*16e0*/  UMOV UR24, URZ ;  /* 0x000000ff00187c82 */ /* 0x000fd00008000000 */
[----:B------:R1:W2:Y:S01]  /*16f0*/  SYNCS.PHASECHK.TRANS64.TRYWAIT P0, [UR8+0x28], R2 ;  /* 0x00002802ff0075a7 */ /* 0x0002a20008001108 */
[----:B------:R-:W-:Y:S02]  /*1700*/  USHF.L.U32 UR35, UR35, 0x6, URZ ;  /* 0x0000000623237899 */ /* 0x000fe400080006ff */
[----:B------:R-:W-:Y:S01]  /*1710*/  USHF.L.U32 UR11, UR11, 0x7, URZ ;  /* 0x000000070b0b7899 */ /* 0x000fe200080006ff */
[----:B------:R-:W-:Y:S11]  /*1720*/  BRA.U !UP0, `(.L_x_20) ;  /* 0x0000000108a87547 */ /* 0x000ff6000b800000 */
[----:B------:R-:W-:Y:S01]  /*1730*/  UMOV UR16, URZ ;  /* 0x000000ff00107c82 */ /* 0x000fe20008000000 */
[----:B------:R-:W-:-:S05]  /*1740*/  UMOV UR17, UR6 ;  /* 0x0000000600117c82 */ /* 0x000fca0008000000 */
.L_x_25:
[----:B-1----:R-:W-:Y:S01]  /*1750*/  ULEA UR33, UR17, UR4, 0x3 ;  /* 0x0000000411217291 */ /* 0x002fe2000f8e18ff */
[----:B--2---:R-:W-:Y:S01]  /*1760*/  @!P5 MOV R3, 0x6000 ;  /* 0x000060000003d802 */ /* 0x004fe20000000f00 */
[----:B--2---:R-:W-:Y:S10]  /*1770*/  @P0 BRA `(.L_x_21) ;  /* 0x00000000000c0947 */ /* 0x004ff40003800000 */
[----:B------:R-:W-:-:S04]  /*1780*/  SHF.L.U32 R5, R15, 0x1f, RZ ;  /* 0x0000001f0f057819 */ /* 0x000fc800000006ff */
[----:B------:R-:W2:Y:S02]  /*1790*/  SYNCS.PHASECHK.TRANS64.TRYWAIT P0, [UR33+0x28], R5 ;  /* 0x00002805ff0075a7 */ /* 0x000ea40008001121 */
[----:B--2---:R-:W-:Y:S05]  /*17a0*/  @!P0 BRA `(.L_x_22) ;  /* 0x0000006400ec8947 */ /* 0x004fea0003800000 */
.L_x_21:
[----:B------:R2:W-:Y:S01]  /*17b0*/  @!P5 SYNCS.ARRIVE.TRANS64 RZ, [UR33], R3 ;  /* 0x00000003ffffd9a7 */ /* 0x0005e20008000021 */
[----:B------:R-:W-:Y:S04]  /*17c0*/  BSSY.RECONVERGENT B0, `(.L_x_23) ;  /* 0x0000003000007945 */ /* 0x000fe80003800200 */
[----:B------:R-:W-:Y:S05]  /*17d0*/  @P4 BRA `(.L_x_24) ;  /* 0x0000000000044947 */ /* 0x000fea0003800000 */
[----:B------:R-:W-:Y:S05]  /*17e0*/  BPT.TRAP 0x1 ;  /* 0x000000040000795c */ /* 0x000fea0000300000 */
.L_x_24:
[----:B------:R-:W-:Y:S05]  /*17f0*/  BSYNC.RECONVERGENT B0 ;  /* 0x0000000000007941 */ /* 0x000fea0003800200 */
.L_x_23:
[----:B------:R-:W-:Y:S02]  /*1800*/  UIADD3 UR6, UPT, UPT, UR17, 0x1, URZ ;  /* 0x0000000111067890 */ /* 0x000fe4000fffe0ff */
[----:B------:R-:W-:Y:S02]  /*1810*/  ULEA UR32, UR17, UR4, 0xd ;  /* 0x0000000411207291 */ /* 0x000fe4000f8e68ff */
[----:B------:R-:W-:Y:S02]  /*1820*/  UISETP.NE.AND UP0, UPT, UR6, 0x5, UPT ;  /* 0x000000050600788c */ /* 0x000fe4000bf05270 */
[----:B------:R-:W-:Y:S02]  /*1830*/  UIADD3 UR26, UP1, UPT, UR22, 0x80, URZ ;  /* 0x00000080161a7890 */ /* 0x000fe4000ff3e0ff */
[----:B------:R-:W-:Y:S02]  /*1840*/  USEL UR9, URZ, 0x1, UP0 ;  /* 0x00000001ff097887 */ /* 0x000fe40008000000 */
[----:B------:R-:W-:-:S02]  /*1850*/  USEL UR6, UR6, URZ, UP0 ;  /* 0x000000ff06067287 */ /* 0x000fc40008000000 */
[----:B------:R-:W-:Y:S02]  /*1860*/  UIADD3 UR20, UP0, UPT, UR22, 0x180, URZ ;  /* 0x0000018016147890 */ /* 0x000fe4000ff1e0ff */
[----:B------:R-:W-:Y:S01]  /*1870*/  ULEA UR8, UR6, UR4, 0x3 ;  /* 0x0000000406087291 */ /* 0x000fe2000f8e18ff */
[----:B------:R-:W-:Y:S01]  /*1880*/  LOP3.LUT R15, R15, UR9, RZ, 0x3c, !PT ;  /* 0x000000090f0f7c12 */ /* 0x000fe2000f8e3cff */
[----:B------:R-:W-:Y:S02]  /*1890*/  USHF.L.U32 UR34, UR16, 0x6, URZ ;  /* 0x0000000610227899 */ /* 0x000fe400080006ff */
[----:B------:R-:W-:Y:S01]  /*18a0*/  UIADD3.X UR27, UPT, UPT, URZ, UR23, URZ, UP1, !UPT ;  /* 0x00000017ff1b7290 */ /* 0x000fe20008ffe4ff */
[----:B-1----:R-:W-:Y:S01]  /*18b0*/  SHF.L.U32 R2, R15, 0x1f, RZ ;  /* 0x0000001f0f027819 */ /* 0x002fe200000006ff */
[----:B------:R-:W-:Y:S02]  /*18c0*/  UIADD3 UR32, UPT, UPT, UR32, 0x4400, URZ ;  /* 0x0000440020207890 */ /* 0x000fe4000fffe0ff */
[----:B------:R-:W-:Y:S01]  /*18d0*/  UIADD3.X UR21, UPT, UPT, URZ, UR23, URZ, UP0, !UPT ;  /* 0x00000017ff157290 */ /* 0x000fe200087fe4ff */
[----:B------:R1:W1:Y:S01]  /*18e0*/  SYNCS.PHASECHK.TRANS64.TRYWAIT P0, [UR8+0x28], R2 ;  /* 0x00002802ff0075a7 */ /* 0x0002620008001108 */
[----:B------:R-:W-:Y:S01]  /*18f0*/  ULEA UR8, UR17, UR4, 0xe ;  /* 0x0000000411087291 */ /* 0x000fe2000f8e70ff */
[----:B------:R-:W-:Y:S01]  /*1900*/  UMOV UR18, 0x0 ;  /* 0x0000000000127882 */ /* 0x000fe20000000000 */
[----:B------:R-:W-:-:S02]  /*1910*/  UMOV UR19, 0x10000000 ;  /* 0x1000000000137882 */ /* 0x000fc40000000000 */
[----:B------:R-:W-:Y:S01]  /*1920*/  UIADD3 UR8, UPT, UPT, UR8, 0xe400, URZ ;  /* 0x0000e40008087890 */ /* 0x000fe2000fffe0ff */
[----:B------:R1:W-:Y:S01]  /*1930*/  UTMALDG.3D [UR32], [UR26], desc[UR18] ;  /* 0x000012201a0075b4 */ /* 0x0003e20008011000 */
[----:B------:R-:W-:Y:S01]  /*1940*/  UMOV UR12, UR36 ;  /* 0x00000024000c7c82 */ /* 0x000fe20008000000 */
[----:B------:R-:W-:Y:S01]  /*1950*/  UMOV UR9, UR33 ;  /* 0x0000002100097c82 */ /* 0x000fe20008000000 */
[----:B------:R-:W-:Y:S01]  /*1960*/  UMOV UR10, UR34 ;  /* 0x00000022000a7c82 */ /* 0x000fe20008000000 */
[----:B------:R-:W-:Y:S01]  /*1970*/  UIADD3 UR16, UPT, UPT, UR16, 0x1, URZ ;  /* 0x0000000110107890 */ /* 0x000fe2000fffe0ff */
[----:B------:R-:W-:Y:S01]  /*1980*/  UMOV UR24, UR5 ;  /* 0x0000000500187c82 */ /* 0x000fe20008000000 */
[----:B------:R-:W-:Y:S02]  /*1990*/  UMOV UR17, UR6 ;  /* 0x0000000600117c82 */ /* 0x000fe40008000000 */
[----:B------:R1:W-:Y:S01]  /*19a0*/  UTMALDG.3D [UR8], [UR20], desc[UR18] ;  /* 0x00001208140075b4 */ /* 0x0003e20008011000 */
[----:B------:R-:W-:-:S09]  /*19b0*/  UISETP.NE.AND UP0, UPT, UR16, UR5, UPT ;  /* 0x000000051000728c */ /* 0x000fd2000bf05270 */
[----:B------:R-:W-:Y:S05]  /*19c0*/  BRA.U UP0, `(.L_x_25) ;  /* 0xfffffffd00607547 */ /* 0x000fea000b83ffff */
.L_x_20:
[----:B-1----:R-:W-:Y:S01]  /*19d0*/  ULEA UR8, UR6, UR4, 0x3 ;  /* 0x0000000406087291 */ /* 0x002fe2000f8e18ff */
[----:B------:R-:W-:Y:S01]  /*19e0*/  SHF.L.U32 R2, R15, 0x1f, RZ ;  /* 0x0000001f0f027819 */ /* 0x000fe200000006ff */
[----:B------:R-:W-:Y:S01]  /*19f0*/  @!P1 SYNCS.ARRIVE.TRANS64.A1T0 RZ, [UR4+0x98], RZ ;  /* 0x000098ffffff99a7 */ /* 0x000fe20008100004 */
[----:B------:R-:W-:-:S06]  /*1a00*/  UISETP.GT.AND UP0, UPT, UR15, UR14, UPT ;  /* 0x0000000e0f00728c */ /* 0x000fcc000bf04270 */
[----:B--2---:R1:W2:Y:S03]  /*1a10*/  SYNCS.PHASECHK.TRANS64.TRYWAIT P0, [UR8+0x28], R2 ;  /* 0x00002802ff0075a7 */ /* 0x0042a60008001108 */
[----:B------:R-:W-:Y:S05]  /*1a20*/  BRA.U !UP0, `(.L_x_26) ;  /* 0x0000000108ac7547 */ /* 0x000fea000b800000 */
[----:B------:R-:W-:Y:S01]  /*1a30*/  UIADD3 UR21, UPT, UPT, UR7, UR24, URZ ;  /* 0x0000001807157290 */ /* 0x000fe2000fffe0ff */
[----:B------:R-:W-:-:S11]  /*1a40*/  UMOV UR25, UR6 ;  /* 0x0000000600197c82 */ /* 0x000fd60008000000 */
.L_x_31:
[----:B-1----:R-:W-:Y:S01]  /*1a50*/  ULEA UR17, UR25, UR4, 0x3 ;  /* 0x0000000419117291 */ /* 0x002fe2000f8e18ff */
[----:B--2---:R-:W-:Y:S01]  /*1a60*/  @!P5 MOV R3, 0x6000 ;  /* 0x000060000003d802 */ /* 0x004fe20000000f00 */
[----:B--2---:R-:W-:Y:S10]  /*1a70*/  @P0 BRA `(.L_x_27) ;  /* 0x00000000000c0947 */ /* 0x004ff40003800000 */
[----:B------:R-:W-:-:S04]  /*1a80*/  SHF.L.U32 R5, R15, 0x1f, RZ ;  /* 0x0000001f0f057819 */ /* 0x000fc800000006ff */
[----:B------:R-:W2:Y:S02]  /*1a90*/  SYNCS.PHASECHK.TRANS64.TRYWAIT P0, [UR17+0x28], R5 ;  /* 0x00002805ff0075a7 */ /* 0x000ea40008001111 */
[----:B--2---:R-:W-:Y:S05]  /*1aa0*/  @!P0 BRA `(.L_x_28) ;  /* 0x0000006400448947 */ /* 0x004fea0003800000 */
.L_x_27:
[----:B------:R2:W-:Y:S01]  /*1ab0*/  @!P5 SYNCS.ARRIVE.TRANS64 RZ, [UR17], R3 ;  /* 0x00000003ffffd9a7 */ /* 0x0005e20008000011 */
[----:B------:R-:W-:Y:S04]  /*1ac0*/  BSSY.RECONVERGENT B0, `(.L_x_29) ;  /* 0x0000003000007945 */ /* 0x000fe80003800200 */
[----:B------:R-:W-:Y:S05]  /*1ad0*/  @P4 BRA `(.L_x_30) ;  /* 0x0000000000044947 */ /* 0x000fea0003800000 */
[----:B------:R-:W-:Y:S05]  /*1ae0*/  BPT.TRAP 0x1 ;  /* 0x000000040000795c */ /* 0x000fea0000300000 */
.L_x_30:
[----:B------:R-:W-:Y:S05]  /*1af0*/  BSYNC.RECONVERGENT B0 ;  /* 0x0000000000007941 */ /* 0x000fea0003800200 */
.L_x_29:
        /* <DEDUP_REMOVED lines=10> */
[----:B------:R-:W-:Y:S01]  /*1ba0*/  UIADD3 UR16, UPT, UPT, UR16, 0x4400, URZ ;  /* 0x0000440010107890 */ /* 0x000fe2000fffe0ff */
[----:B-1----:R-:W-:Y:S01]  /*1bb0*/  SHF.L.U32 R2, R15, 0x1f, RZ ;  /* 0x0000001f0f027819 */ /* 0x002fe200000006ff */
[----:B------:R-:W-:Y:S02]  /*1bc0*/  UIADD3.X UR31, UPT, UPT, URZ, UR23, URZ, UP1, !UPT ;  /* 0x00000017ff1f7290 */ /* 0x000fe40008ffe4ff */
[----:B------:R-:W-:Y:S01]  /*1bd0*/  UIADD3.X UR29, UPT, UPT, URZ, UR23, URZ, UP0, !UPT ;  /* 0x00000017ff1d7290 */ /* 0x000fe200087fe4ff */
[----:B------:R1:W1:Y:S01]  /*1be0*/  SYNCS.PHASECHK.TRANS64.TRYWAIT P0, [UR8+0x28], R2 ;  /* 0x00002802ff0075a7 */ /* 0x0002620008001108 */
[----:B------:R-:W-:Y:S01]  /*1bf0*/  ULEA UR8, UR25, UR4, 0xe ;  /* 0x0000000419087291 */ /* 0x000fe2000f8e70ff */
[----:B------:R-:W-:Y:S01]  /*1c00*/  UMOV UR26, 0x0 ;  /* 0x00000000001a7882 */ /* 0x000fe20000000000 */
[----:B------:R-:W-:-:S02]  /*1c10*/  UMOV UR27, 0x10000000 ;  /* 0x10000000001b7882 */ /* 0x000fc40000000000 */
[----:B------:R-:W-:Y:S01]  /*1c20*/  UIADD3 UR8, UPT, UPT, UR8, 0xe400, URZ ;  /* 0x0000e40008087890 */ /* 0x000fe2000fffe0ff */
[----:B------:R-:W-:Y:S01]  /*1c30*/  UMOV UR19, UR35 ;  /* 0x0000002300137c82 */ /* 0x000fe20008000000 */
[----:B------:R-:W-:Y:S01]  /*1c40*/  UMOV UR20, UR36 ;  /* 0x0000002400147c82 */ /* 0x000fe20008000000 */
[----:B------:R-:W-:Y:S01]  /*1c50*/  UMOV UR12, UR36 ;  /* 0x00000024000c7c82 */ /* 0x000fe20008000000 */
[----:B------:R-:W-:Y:S01]  /*1c60*/  UMOV UR9, UR17 ;  /* 0x0000001100097c82 */ /* 0x000fe20008000000 */
[----:B------:R-:W-:Y:S01]  /*1c70*/  UMOV UR10, UR18 ;  /* 0x00000012000a7c82 */ /* 0x000fe20008000000 */
[----:B------:R1:W-:Y:S01]  /*1c80*/  UTMALDG.3D [UR16], [UR30], desc[UR26] ;  /* 0x00001a101e0075b4 */ /* 0x0003e20008011000 */
[----:B------:R-:W-:Y:S01]  /*1c90*/  UIADD3 UR24, UPT, UPT, UR24, 0x1, URZ ;  /* 0x0000000118187890 */ /* 0x000fe2000fffe0ff */
[----:B------:R-:W-:-:S03]  /*1ca0*/  UMOV UR25, UR6 ;  /* 0x0000000600197c82 */ /* 0x000fc60008000000 */
[----:B------:R-:W-:Y:S01]  /*1cb0*/  UISETP.NE.AND UP0, UPT, UR24, UR21, UPT ;  /* 0x000000151800728c */ /* 0x000fe2000bf05270 */
[----:B------:R1:W-:Y:S08]  /*1cc0*/  UTMALDG.3D [UR8], [UR28], desc[UR26] ;  /* 0x00001a081c0075b4 */ /* 0x0003f00008011000 */
[----:B------:R-:W-:Y:S05]  /*1cd0*/  BRA.U UP0, `(.L_x_31) ;  /* 0xfffffffd005c7547 */ /* 0x000fea000b83ffff */
.L_x_26:
[----:B-1----:R-:W-:Y:S01]  /*1ce0*/  LEA R2, R14, UR4, 0x3 ;  /* 0x000000040e027c11 */ /* 0x002fe2000f8e18ff */
[----:B------:R-:W-:Y:S01]  /*1cf0*/  NOP ;  /* 0x0000000000007918 */ /* 0x000fe20000000000 */
[----:B--2---:R-:W-:Y:S02]  /*1d00*/  SHF.L.U32 R3, R12, 0x1f, RZ ;  /* 0x0000001f0c037819 */ /* 0x004fe400000006ff */
[----:B------:R-:W-:Y:S02]  /*1d10*/  LEA R4, R14, UR4, 0x4 ;  /* 0x000000040e047c11 */ /* 0x000fe4000f8e20ff */
[----:B------:R-:W1:Y:S02]  /*1d20*/  SYNCS.PHASECHK.TRANS64.TRYWAIT P0, [R2+URZ+0xa0], R3 ;  /* 0x0000a003020075a7 */ /* 0x000e6400080011ff */
[----:B-1----:R-:W-:Y:S05]  /*1d30*/  @!P0 BRA `(.L_x_32) ;  /* 0x0000006000b88947 */ /* 0x002fea0003800000 */
.L_x_135:
[----:B------:R-:W2:Y:S01]  /*1d40*/  LDS.128 R4, [R4+0x130] ;  /* 0x0001300004047984 */ /* 0x000ea20000000c00 */
[----:B---3--:R-:W-:Y:S01]  /*1d50*/  ISETP.GE.AND P0, PT, R26, 0x1, PT ;  /* 0x000000011a00780c */ /* 0x008fe20003f06270 */
[----:B-1----:R-:W-:Y:S01]  /*1d60*/  VIADD R2, R2, 0xb0 ;  /* 0x000000b002027836 */ /* 0x002fe20000000000 */
[----:B------:R-:W-:Y:S01]  /*1d70*/  @!PT LDS RZ, [RZ] ;  /* 0x00000000fffff984 */ /* 0x000fe20000000800 */
[----:B------:R-:W-:Y:S01]  /*1d80*/  @!PT LDS RZ, [RZ] ;  /* 0x00000000fffff984 */ /* 0x000fe20000000800 */
[----:B------:R-:W-:Y:S01]  /*1d90*/  @!PT LDS RZ, [RZ] ;  /* 0x00000000fffff984 */ /* 0x000fe20000000800 */
[----:B------:R-:W-:Y:S01]  /*1da0*/  @!PT LDS RZ, [RZ] ;  /* 0x00000000fffff984 */ /* 0x000fe20000000800 */
[----:B------:R1:W-:Y:S06]  /*1db0*/  MEMBAR.ALL.CTA ;  /* 0x0000000000007992 */ /* 0x0003ec0000008000 */
[----:B-1----:R-:W1:Y:S01]  /*1dc0*/  FENCE.VIEW.ASYNC.S ;  /* 0x00000000000073c6 */ /* 0x002e620000000000 */
[----:B------:R-:W-:-:S04]  /*1dd0*/  PRMT R2, RZ, 0x654, R2 ;  /* 0x00000654ff027816 */ /* 0x000fc80000000002 */
[----:B-1----:R1:W-:Y:S01]  /*1de0*/  SYNCS.ARRIVE.TRANS64.RED.A1T0 RZ, [R2+URZ], RZ ;  /* 0x000000ff02ff79a7 */ /* 0x0023e200081004ff */
[----:B--2---:R-:W-:-:S13]  /*1df0*/  LOP3.LUT P2, RZ, R6, 0x1, RZ, 0xc0, !PT ;  /* 0x0000000106ff7812 */ /* 0x004fda000784c0ff */
[----:B------:R-:W-:Y:S01]  /*1e00*/  @P2 SHF.R.U32.HI R3, RZ, 0x10, R5 ;  /* 0x00000010ff032819 */ /* 0x000fe20000011605 */
[----:B------:R-:W-:Y:S01]  /*1e10*/  VOTEU.ANY UP0, P2 ;  /* 0x0000000000ff7886 */ /* 0x000fe20001000100 */
[----:B------:R-:W-:Y:S02]  /*1e20*/  @P2 MOV R13, R4 ;  /* 0x00000004000d2202 */ /* 0x000fe40000000f00 */
[----:B------:R-:W-:Y:S02]  /*1e30*/  @P2 R2UR.BROADCAST UR8, R3 ;  /* 0x00000000030822ca */ /* 0x000fe400008e0000 */
[----:B------:R-:W-:-:S11]  /*1e40*/  @P2 LOP3.LUT R11, R5, 0xffff, RZ, 0xc0, !PT ;  /* 0x0000ffff050b2812 */ /* 0x000fd600078ec0ff */
[----:B------:R-:W-:Y:S01]  /*1e50*/  @UP0 UMOV UR36, UR8 ;  /* 0x0000000800240c82 */ /* 0x000fe20008000000 */
[----:B-1----:R-:W-:Y:S05]  /*1e60*/  @!P0 BRA `(.L_x_33) ;  /* 0x0000000000b88947 */ /* 0x002fea0003800000 */
[----:B------:R-:W4:Y:S01]  /*1e70*/  LDC.64 R4, c[0x0][0xb18] ;  /* 0x0002c600ff047b82 */ /* 0x000f220000000a00 */
[----:B------:R-:W-:-:S07]  /*1e80*/  ISETP.NE.AND P3, PT, R26, 0x1, PT ;  /* 0x000000011a00780c */ /* 0x000fce0003f65270 */
[----:B------:R-:W1:Y:S08]  /*1e90*/  LDC.64 R6, c[0x0][0xb10] ;  /* 0x0002c400ff067b82 */ /* 0x000e700000000a00 */
[----:B------:R-:W2:Y:S08]  /*1ea0*/  LDC R16, c[0x0][0xb20] ;  /* 0x0002c800ff107b82 */ /* 0x000eb00000000800 */
[----:B------:R-:W3:Y:S01]  /*1eb0*/  LDC R18, c[0x0][0xb0c] ;  /* 0x0002c300ff127b82 */ /* 0x000ee20000000800 */
[----:B----4-:R-:W-:Y:S01]  /*1ec0*/  IMAD.HI.U32 R17, R0, R5, RZ ;  /* 0x0000000500117227 */ /* 0x010fe200078e00ff */
[----:B------:R-:W-:-:S03]  /*1ed0*/  ISETP.NE.AND P0, PT, R4, 0x1, PT ;  /* 0x000000010400780c */ /* 0x000fc60003f05270 */
[----:B------:R-:W-:-:S03]  /*1ee0*/  IMAD.HI.U32 R5, R11, R5, RZ ;  /* 0x000000050b057227 */ /* 0x000fc600078e00ff */
[----:B------:R-:W4:Y:S01]  /*1ef0*/  LDC.64 R2, c[0x0][0xb28] ;  /* 0x0002ca00ff027b82 */ /* 0x000f220000000a00 */
[----:B-1----:R-:W-:-:S04]  /*1f00*/  IMAD.HI.U32 R20, R9, R6, RZ ;  /* 0x0000000609147227 */ /* 0x002fc800078e00ff */
[----:B------:R-:W-:Y:S01]  /*1f10*/  IMAD.HI.U32 R22, R13, R6, RZ ;  /* 0x000000060d167227 */ /* 0x000fe200078e00ff */
[----:B------:R-:W-:Y:S02]  /*1f20*/  SHF.R.U32.HI R20, RZ, R7, R20 ;  /* 0x00000007ff147219 */ /* 0x000fe40000011614 */
[-C--:B--2---:R-:W-:Y:S02]  /*1f30*/  SHF.R.U32.HI R17, RZ, R16.reuse, R17 ;  /* 0x00000010ff117219 */ /* 0x084fe40000011611 */
[----:B------:R-:W-:Y:S02]  /*1f40*/  SHF.R.U32.HI R16, RZ, R16, R5 ;  /* 0x00000010ff107219 */ /* 0x000fe40000011605 */
[----:B------:R-:W-:Y:S02]  /*1f50*/  SEL R17, R0, R17, !P0 ;  /* 0x0000001100117207 */ /* 0x000fe40004000000 */
[----:B------:R-:W-:Y:S02]  /*1f60*/  SHF.R.U32.HI R22, RZ, R7, R22 ;  /* 0x00000007ff167219 */ /* 0x000fe40000011616 */
[----:B---3--:R-:W-:-:S02]  /*1f70*/  ISETP.NE.AND P1, PT, R18, 0x1, PT ;  /* 0x000000011200780c */ /* 0x008fc40003f25270 */
[----:B------:R-:W-:Y:S02]  /*1f80*/  SEL R5, R11, R16, !P0 ;  /* 0x000000100b057207 */ /* 0x000fe40004000000 */
[----:B------:R-:W-:Y:S02]  /*1f90*/  SEL R19, R9, R20, !P1 ;  /* 0x0000001409137207 */ /* 0x000fe40004800000 */
[----:B------:R-:W-:Y:S01]  /*1fa0*/  SEL R7, R13, R22, !P1 ;  /* 0x000000160d077207 */ /* 0x000fe20004800000 */
[----:B----4-:R-:W-:-:S04]  /*1fb0*/  IMAD.HI.U32 R20, R17, R2, RZ ;  /* 0x0000000211147227 */ /* 0x010fc800078e00ff */
[----:B------:R-:W-:Y:S01]  /*1fc0*/  IMAD.HI.U32 R6, R19, R2, RZ ;  /* 0x0000000213067227 */ /* 0x000fe200078e00ff */
[----:B------:R-:W-:-:S04]  /*1fd0*/  @P3 SHF.R.U32.HI R17, RZ, R3, R20 ;  /* 0x00000003ff113219 */ /* 0x000fc80000011614 */
        /* <DEDUP_REMOVED lines=8> */
[----:B------:R-:W-:-:S04]  /*2060*/  @!P0 IMAD.HI.U32 R16, R7, R2, RZ ;  /* 0x0000000207108227 */ /* 0x000fc800078e00ff */
[----:B------:R-:W-:Y:S01]  /*2070*/  IMAD.MOV R2, RZ, RZ, -R6 ;  /* 0x000000ffff027224 */ /* 0x000fe200078e0a06 */
[----:B------:R-:W-:-:S03]  /*2080*/  @!P0 SHF.R.U32.HI R16, RZ, R3, R16 ;  /* 0x00000003ff108219 */ /* 0x000fc60000011610 */
[----:B------:R-:W-:Y:S01]  /*2090*/  IMAD R2, R26, R2, R5 ;  /* 0x000000021a027224 */ /* 0x000fe200078e0205 */
[----:B------:R-:W-:Y:S02]  /*20a0*/  @!P0 SEL R3, R7, R16, !P3 ;  /* 0x0000001007038207 */ /* 0x000fe40005800000 */
[----:B------:R-:W-:-:S03]  /*20b0*/  IADD3 R16, PT, PT, -R5, RZ, RZ ;  /* 0x000000ff05107210 */ /* 0x000fc60007ffe1ff */
[--C-:B------:R-:W-:Y:S02]  /*20c0*/  @!P0 IMAD.IADD R6, R6, 0x1, -R3.reuse ;  /* 0x0000000106068824 */ /* 0x100fe400078e0a03 */
[----:B------:R-:W-:Y:S01]  /*20d0*/  @!P0 IMAD R3, R2, R19, R3 ;  /* 0x0000001302038224 */ /* 0x000fe200078e0203 */
[----:B------:R-:W-:Y:S01]  /*20e0*/  IADD3 R2, PT, PT, -R7, RZ, RZ ;  /* 0x000000ff07027210 */ /* 0x000fe20007ffe1ff */
[----:B------:R-:W-:Y:S02]  /*20f0*/  @!P0 IMAD R5, R26, R6, R7 ;  /* 0x000000061a058224 */ /* 0x000fe400078e0207 */
[----:B------:R-:W-:Y:S02]  /*2100*/  IMAD R11, R4, R16, R11 ;  /* 0x00000010040b7224 */ /* 0x000fe400078e020b */
[----:B------:R-:W-:Y:S02]  /*2110*/  @!P0 IMAD.MOV.U32 R7, RZ, RZ, R3 ;  /* 0x000000ffff078224 */ /* 0x000fe400078e0003 */
[----:B------:R-:W-:-:S02]  /*2120*/  IMAD R2, R18, R2, R13 ;  /* 0x0000000212027224 */ /* 0x000fc400078e020d */
[----:B------:R-:W-:Y:S02]  /*2130*/  IMAD R11, R5, R4, R11 ;  /* 0x00000004050b7224 */ /* 0x000fe400078e020b */
[----:B------:R-:W-:Y:S02]  /*2140*/  IMAD R13, R7, R18, R2 ;  /* 0x00000012070d7224 */ /* 0x000fe400078e0202 */
.L_x_33:
[----:B------:R-:W1:Y:S02]  /*2150*/  LDCU UR8, c[0x0][0xb30] ;  /* 0x00016600ff0877ac */ /* 0x000e640008000800 */
[----:B-1----:R-:W-:-:S09]  /*2160*/  UISETP.NE.AND UP0, UPT, UR8, 0x1, UPT ;  /* 0x000000010800788c */ /* 0x002fd2000bf05270 */
[----:B------:R-:W-:Y:S05]  /*2170*/  BRA.U UP0, `(.L_x_34) ;  /* 0x0000000100407547 */ /* 0x000fea000b800000 */
[----:B------:R-:W1:Y:S08]  /*2180*/  LDC.64 R4, c[0x0][0xb10] ;  /* 0x0002c400ff047b82 */ /* 0x000e700000000a00 */
[----:B------:R-:W2:Y:S08]  /*2190*/  LDC.64 R2, c[0x0][0xb18] ;  /* 0x0002c600ff027b82 */ /* 0x000eb00000000a00 */
[----:B------:R-:W3:Y:S08]  /*21a0*/  LDC R6, c[0x0][0xb20] ;  /* 0x0002c800ff067b82 */ /* 0x000ef00000000800 */
[----:B------:R-:W4:Y:S01]  /*21b0*/  LDC R16, c[0x0][0xb0c] ;  /* 0x0002c300ff107b82 */ /* 0x000f220000000800 */
[----:B-1----:R-:W-:-:S05]  /*21c0*/  IMAD.HI.U32 R4, R13, R4, RZ ;  /* 0x000000040d047227 */ /* 0x002fca00078e00ff */
[----:B------:R-:W-:Y:S01]  /*21d0*/  SHF.R.U32.HI R4, RZ, R5, R4 ;  /* 0x00000005ff047219 */ /* 0x000fe20000011604 */
[----:B--2---:R-:W-:Y:S01]  /*21e0*/  IMAD.HI.U32 R3, R11, R3, RZ ;  /* 0x000000030b037227 */ /* 0x004fe200078e00ff */
[----:B------:R-:W-:-:S04]  /*21f0*/  ISETP.NE.AND P0, PT, R2, 0x1, PT ;  /* 0x000000010200780c */ /* 0x000fc80003f05270 */
[----:B---3--:R-:W-:-:S04]  /*2200*/  SHF.R.U32.HI R6, RZ, R6, R3 ;  /* 0x00000006ff067219 */ /* 0x008fc80000011603 */
[----:B------:R-:W-:Y:S02]  /*2210*/  SEL R3, R11, R6, !P0 ;  /* 0x000000060b037207 */ /* 0x000fe40004000000 */
[----:B----4-:R-:W-:-:S04]  /*2220*/  ISETP.NE.AND P1, PT, R16, 0x1, PT ;  /* 0x000000011000780c */ /* 0x010fc80003f25270 */
[----:B------:R-:W-:-:S05]  /*2230*/  SEL R4, R13, R4, !P1 ;  /* 0x000000040d047207 */ /* 0x000fca0004800000 */
[----:B------:R-:W-:Y:S02]  /*2240*/  IMAD.IADD R5, R3, 0x1, -R4 ;  /* 0x0000000103057824 */ /* 0x000fe400078e0a04 */
[----:B------:R-:W-:Y:S02]  /*2250*/  IMAD.IADD R3, R4, 0x1, -R3 ;  /* 0x0000000104037824 */ /* 0x000fe400078e0a03 */
[----:B------:R-:W-:Y:S02]  /*2260*/  IMAD R13, R5, R16, R13 ;  /* 0x00000010050d7224 */ /* 0x000fe400078e020d */
[----:B------:R-:W-:-:S07]  /*2270*/  IMAD R11, R3, R2, R11 ;  /* 0x00000002030b7224 */ /* 0x000fce00078e020b */
.L_x_34:
[----:B------:R-:W-:Y:S01]  /*2280*/  VIADD R14, R14, 0x1 ;  /* 0x000000010e0e7836 */ /* 0x000fe20000000000 */
[----:B------:R-:W-:Y:S01]  /*2290*/  PLOP3.LUT P1, PT, PT, PT, PT, 0x80, 0x8 ;  /* 0x000000000008781c */ /* 0x000fe20003f2f070 */
[----:B------:R-:W-:Y:S02]  /*22a0*/  IMAD.IADD R21, R13, 0x1, R60 ;  /* 0x000000010d157824 */ /* 0x000fe400078e023c */
[----:B------:R-:W-:Y:S01]  /*22b0*/  IMAD.IADD R20, R11, 0x1, R58 ;  /* 0x000000010b147824 */ /* 0x000fe200078e023a */
[----:B------:R-:W-:-:S04]  /*22c0*/  ISETP.NE.AND P0, PT, R14, 0x2, PT ;  /* 0x000000020e00780c */ /* 0x000fc80003f05270 */
[----:B------:R-:W-:Y:S02]  /*22d0*/  SEL R3, RZ, 0x1, P0 ;  /* 0x00000001ff037807 */ /* 0x000fe40000000000 */
[----:B------:R-:W-:Y:S02]  /*22e0*/  SEL R14, R14, RZ, P0 ;  /* 0x000000ff0e0e7207 */ /* 0x000fe40000000000 */
[----:B------:R-:W-:Y:S01]  /*22f0*/  LOP3.LUT R12, R12, R3, RZ, 0x3c, !PT ;  /* 0x000000030c0c7212 */ /* 0x000fe200078e3cff */
[----:B------:R-:W-:Y:S06]  /*2300*/  @P2 BRA `(.L_x_35) ;  /* 0xfffffff000982947 */ /* 0x000fec000383ffff */
[----:B------:R-:W-:Y:S01]  /*2310*/  UIADD3 UR4, UPT, UPT, UR4, 0x28, URZ ;  /* 0x0000002804047890 */ /* 0x000fe2000fffe0ff */
[----:B------:R-:W-:-:S03]  /*2320*/  SHF.L.U32 R3, R15, 0x1f, RZ ;  /* 0x0000001f0f037819 */ /* 0x000fc600000006ff */
[----:B------:R-:W-:-:S09]  /*2330*/  ULEA UR5, UR6, UR4, 0x3 ;  /* 0x0000000406057291 */ /* 0x000fd2000f8e18ff */
[----:B------:R-:W1:Y:S02]  /*2340*/  SYNCS.PHASECHK.TRANS64.TRYWAIT P0, [UR5], R3 ;  /* 0x00000003ff0075a7 */ /* 0x000e640008001105 */
[----:B-1----:R-:W-:Y:S05]  /*2350*/  @!P0 BRA `(.L_x_36) ;  /* 0x0000005c00448947 */ /* 0x002fea0003800000 */
.L_x_137:
[----:B------:R-:W-:-:S04]  /*2360*/  UIADD3 UR6, UPT, UPT, UR6, 0x1, URZ ;  /* 0x0000000106067890 */ /* 0x000fc8000fffe0ff */
[----:B------:R-:W-:-:S04]  /*2370*/  UISETP.NE.AND UP0, UPT, UR6, 0x5, UPT ;  /* 0x000000050600788c */ /* 0x000fc8000bf05270 */
[----:B------:R-:W-:Y:S02]  /*2380*/  USEL UR7, URZ, 0x1, UP0 ;  /* 0x00000001ff077887 */ /* 0x000fe40008000000 */
[----:B------:R-:W-:-:S04]  /*2390*/  USEL UR6, UR6, URZ, UP0 ;  /* 0x000000ff06067287 */ /* 0x000fc80008000000 */
[----:B------:R-:W-:Y:S01]  /*23a0*/  ULEA UR5, UR6, UR4, 0x3 ;  /* 0x0000000406057291 */ /* 0x000fe2000f8e18ff */
[----:B------:R-:W-:-:S04]  /*23b0*/  LOP3.LUT R2, R15, UR7, RZ, 0x3c, !PT ;  /* 0x000000070f027c12 */ /* 0x000fc8000f8e3cff */
[----:B-1----:R-:W-:-:S04]  /*23c0*/  SHF.L.U32 R3, R2, 0x1f, RZ ;  /* 0x0000001f02037819 */ /* 0x002fc800000006ff */
[----:B------:R-:W1:Y:S02]  /*23d0*/  SYNCS.PHASECHK.TRANS64.TRYWAIT P0, [UR5], R3 ;  /* 0x00000003ff0075a7 */ /* 0x000e640008001105 */
[----:B-1----:R-:W-:Y:S05]  /*23e0*/  @!P0 BRA `(.L_x_37) ;  /* 0x0000005c00388947 */ /* 0x002fea0003800000 */
.L_x_139:
        /* <DEDUP_REMOVED lines=9> */
.L_x_141:
        /* <DEDUP_REMOVED lines=9> */
.L_x_143:
[----:B------:R-:W-:-:S04]  /*2510*/  UIADD3 UR6, UPT, UPT, UR6, 0x1, URZ ;  /* 0x0000000106067890 */ /* 0x000fc8000fffe0ff */
[----:B------:R-:W-:-:S04]  /*2520*/  UISETP.NE.AND UP0, UPT, UR6, 0x5, UPT ;  /* 0x000000050600788c */ /* 0x000fc8000bf05270 */
[----:B------:R-:W-:Y:S02]  /*2530*/  USEL UR5, URZ, 0x1, UP0 ;  /* 0x00000001ff057887 */ /* 0x000fe40008000000 */
[----:B------:R-:W-:-:S04]  /*2540*/  USEL UR6, UR6, URZ, UP0 ;  /* 0x000000ff06067287 */ /* 0x000fc80008000000 */
[----:B------:R-:W-:Y:S01]  /*2550*/  ULEA UR6, UR6, UR4, 0x3 ;  /* 0x0000000406067291 */ /* 0x000fe2000f8e18ff */
[----:B-1----:R-:W-:-:S04]  /*2560*/  LOP3.LUT R3, R2, UR5, RZ, 0x3c, !PT ;  /* 0x0000000502037c12 */ /* 0x002fc8000f8e3cff */
[----:B------:R-:W-:Y:S01]  /*2570*/  SHF.L.U32 R3, R3, 0x1f, RZ ;  /* 0x0000001f03037819 */ /* 0x000fe200000006ff */
[----:B----4-:R-:W-:-:S07]  /*2580*/  IMAD.U32 R0, RZ, RZ, UR6 ;  /* 0x00000006ff007e24 */ /* 0x010fce000f8e00ff */
.L_x_40:
[----:B-1----:R1:W2:Y:S02]  /*2590*/  SYNCS.PHASECHK.TRANS64.TRYWAIT P0, [R0+URZ], R3 ;  /* 0x00000003000075a7 */ /* 0x0022a400080011ff */
[----:B--2---:R-:W-:Y:S05]  /*25a0*/  @!P0 NANOSLEEP.SYNCS 0x989680 ;  /* 0x009896800000895d */ /* 0x004fea0003900000 */
[----:B------:R-:W2:Y:S02]  /*25b0*/  @!P0 SYNCS.PHASECHK.TRANS64 P0, [R0+URZ], R3 ;  /* 0x00000003000085a7 */ /* 0x000ea400080010ff */
[----:B--2---:R-:W-:Y:S05]  /*25c0*/  @P0 EXIT ;  /* 0x000000000000094d */ /* 0x004fea0003800000 */
[----:B------:R-:W-:Y:S05]  /*25d0*/  BRA `(.L_x_40) ;  /* 0xfffffffc00ec7947 */ /* 0x000fea000383ffff */
.L_x_17:
[----:B------:R-:W-:-:S04]  /*25e0*/  UISETP.NE.AND UP1, UPT, UR37, URZ, UPT ;  /* 0x000000ff2500728c */ /* 0x000fc8000bf25270 */
[----:B------:R-:W-:-:S09]  /*25f0*/  UISETP.NE.OR UP1, UPT, UR8, 0x1, UP1 ;  /* 0x000000010800788c */ /* 0x000fd20008f25670 */
[----:B------:R-:W-:Y:S05]  /*2600*/  BRA.U UP1, `(.L_x_41) ;  /* 0x0000000501487547 */ /* 0x000fea000b800000 */
[----:B------:R-:W-:Y:S01]  /*2610*/  ISETP.NE.AND P2, PT, R2, RZ, PT ;  /* 0x000000ff0200720c */ /* 0x000fe20003f45270 */
[----:B------:R-:W-:Y:S01]  /*2620*/  IMAD.MOV.U32 R12, RZ, RZ, 0x1 ;  /* 0x00000001ff0c7424 */ /* 0x000fe200078e00ff */
[----:B------:R-:W-:Y:S02]  /*2630*/  CS2R R10, SRZ ;  /* 0x00000000000a7805 */ /* 0x000fe4000001ff00 */
[----:B------:R-:W-:Y:S01]  /*2640*/  CS2R R8, SRZ ;  /* 0x0000000000087805 */ /* 0x000fe2000001ff00 */
[----:B------:R-:W-:Y:S01]  /*2650*/  UMOV UR4, 0x400 ;  /* 0x0000040000047882 */ /* 0x000fe20000000000 */
[----:B------:R-:W-:Y:S01]  /*2660*/  UMOV UR6, URZ ;  /* 0x000000ff00067c82 */ /* 0x000fe20008000000 */
[----:B------:R-:W-:-:S12]  /*2670*/  ULEA UR37, UR37, UR4, 0x18 ;  /* 0x0000000425257291 */ /* 0x000fd8000f8ec0ff */
.L_x_45:
[----:B------:R-:W-:Y:S02]  /*2680*/  LEA R0, R8, UR37, 0x3 ;  /* 0x0000002508007c11 */ /* 0x000fe4000f8e18ff */
[----:B------:R-:W-:-:S03]  /*2690*/  SHF.L.U32 R5, R9, 0x1f, RZ ;  /* 0x0000001f09057819 */ /* 0x000fc600000006ff */
[----:B------:R-:W-:Y:S01]  /*26a0*/  VIADD R4, R0, 0x110 ;  /* 0x0000011000047836 */ /* 0x000fe20000000000 */
[----:B------:R-:W1:Y:S02]  /*26b0*/  SYNCS.PHASECHK.TRANS64.TRYWAIT P0, [R0+URZ+0x100], R5 ;  /* 0x00010005000075a7 */ /* 0x000e6400080011ff */
[----:B-1----:R-:W-:Y:S05]  /*26c0*/  @!P0 BRA `(.L_x_42) ;  /* 0x0000005800c88947 */ /* 0x002fea0003800000 */
.L_x_144:
[----:B------:R-:W-:Y:S01]  /*26d0*/  ULEA UR5, UR6, UR37, 0x3 ;  /* 0x0000002506057291 */ /* 0x000fe2000f8e18ff */
[----:B------:R-:W-:Y:S02]  /*26e0*/  PRMT R4, RZ, 0x654, R4 ;  /* 0x00000654ff047816 */ /* 0x000fe40000000004 */
[----:B-1----:R-:W-:Y:S01]  /*26f0*/  SHF.L.U32 R5, R12, 0x1f, RZ ;  /* 0x0000001f0c057819 */ /* 0x002fe200000006ff */
[----:B------:R-:W-:Y:S01]  /*2700*/  UIADD3 UR4, UPT, UPT, UR5, 0xa0, URZ ;  /* 0x000000a005047890 */ /* 0x000fe2000fffe0ff */
[----:B------:R1:W-:Y:S05]  /*2710*/  SYNCS.ARRIVE.TRANS64.RED.A1T0 RZ, [R4+URZ], RZ ;  /* 0x000000ff04ff79a7 */ /* 0x0003ea00081004ff */
[----:B------:R-:W-:Y:S01]  /*2720*/  IMAD.U32 R7, RZ, RZ, UR4 ;  /* 0x00000004ff077e24 */ /* 0x000fe2000f8e00ff */
[----:B------:R-:W2:Y:S04]  /*2730*/  SYNCS.PHASECHK.TRANS64.TRYWAIT P0, [UR5+0xb0], R5 ;  /* 0x0000b005ff0075a7 */ /* 0x000ea80008001105 */
[----:B------:R-:W-:Y:S01]  /*2740*/  PRMT R6, R2, 0x654, R7 ;  /* 0x0000065402067816 */ /* 0x000fe20000000007 */
[----:B-1----:R-:W-:Y:S01]  /*2750*/  @!P2 IMAD.MOV.U32 R4, RZ, RZ, 0x10 ;  /* 0x00000010ff04a424 */ /* 0x002fe200078e00ff */
[----:B--2---:R-:W-:Y:S06]  /*2760*/  @!P0 BRA `(.L_x_43) ;  /* 0x0000005800b48947 */ /* 0x004fec0003800000 */
.L_x_146:
[----:B------:R-:W-:Y:S01]  /*2770*/  ULEA UR4, UR6, UR37, 0x4 ;  /* 0x0000002506047291 */ /* 0x000fe2000f8e20ff */
[----:B------:R-:W-:Y:S01]  /*2780*/  SEL R3, R6, R3, !P2 ;  /* 0x0000000306037207 */ /* 0x000fe20005000000 */
[----:B------:R-:W-:Y:S01]  /*2790*/  UIADD3 UR5, UPT, UPT, UR5, 0xa0, URZ ;  /* 0x000000a005057890 */ /* 0x000fe2000fffe0ff */
[----:B-1----:R-:W-:Y:S01]  /*27a0*/  LEA R0, R11, UR37, 0x3 ;  /* 0x000000250b007c11 */ /* 0x002fe2000f8e18ff */
[----:B------:R-:W-:Y:S01]  /*27b0*/  UIADD3 UR4, UPT, UPT, UR4, 0x130, URZ ;  /* 0x0000013004047890 */ /* 0x000fe2000fffe0ff */
[----:B------:R-:W-:Y:S01]  /*27c0*/  SHF.L.U32 R5, R10, 0x1f, RZ ;  /* 0x0000001f0a057819 */ /* 0x000fe200000006ff */
[----:B------:R1:W-:Y:S01]  /*27d0*/  @!P2 SYNCS.ARRIVE.TRANS64.RED RZ, [R3+URZ], R4 ;  /* 0x0000000403ffa9a7 */ /* 0x0003e200080004ff */
[----:B------:R-:W-:Y:S01]  /*27e0*/  UIADD3 UR6, UPT, UPT, UR6, 0x1, URZ ;  /* 0x0000000106067890 */ /* 0x000fe2000fffe0ff */
[----:B------:R-:W-:-:S03]  /*27f0*/  VIADD R8, R8, 0x1 ;  /* 0x0000000108087836 */ /* 0x000fc60000000000 */
[----:B------:R-:W-:Y:S02]  /*2800*/  UISETP.NE.AND UP0, UPT, UR6, 0x2, UPT ;  /* 0x000000020600788c */ /* 0x000fe4000bf05270 */
[----:B------:R-:W-:Y:S06]  /*2810*/  UGETNEXTWORKID.BROADCAST [UR4], [UR5] ;  /* 0x00000000040073ca */ /* 0x000fec0008000100 */
[----:B------:R-:W-:Y:S01]  /*2820*/  USEL UR4, URZ, 0x1, UP0 ;  /* 0x00000001ff047887 */ /* 0x000fe20008000000 */
[----:B------:R-:W-:Y:S01]  /*2830*/  ISETP.NE.AND P0, PT, R8, 0x2, PT ;  /* 0x000000020800780c */ /* 0x000fe20003f05270 */
[----:B------:R-:W-:Y:S01]  /*2840*/  USEL UR6, UR6, URZ, UP0 ;  /* 0x000000ff06067287 */ /* 0x000fe20008000000 */
[----:B------:R-:W2:Y:S03]  /*2850*/  SYNCS.PHASECHK.TRANS64.TRYWAIT P1, [R0+URZ+0xa0], R5 ;  /* 0x0000a005000075a7 */ /* 0x000ea600080211ff */
[----:B------:R-:W-:Y:S01]  /*2860*/  LOP3.LUT R12, R12, UR4, RZ, 0x3c, !PT ;  /* 0x000000040c0c7c12 */ /* 0x000fe2000f8e3cff */
[----:B-12---:R-:W-:Y:S07]  /*2870*/  @!P1 BRA `(.L_x_44) ;  /* 0x0000005800889947 */ /* 0x006fee0003800000 */
.L_x_147:
[C---:B------:R-:W-:Y:S01]  /*2880*/  LEA R4, R11.reuse, UR37, 0x4 ;  /* 0x000000250b047c11 */ /* 0x040fe2000f8e20ff */
[----:B-1----:R-:W-:Y:S01]  /*2890*/  VIADD R0, R0, 0xb0 ;  /* 0x000000b000007836 */ /* 0x002fe20000000000 */
[----:B------:R-:W-:Y:S01]  /*28a0*/  SEL R8, R8, RZ, P0 ;  /* 0x000000ff08087207 */ /* 0x000fe20000000000 */
[----:B------:R-:W-:-:S03]  /*28b0*/  VIADD R11, R11, 0x1 ;  /* 0x000000010b0b7836 */ /* 0x000fc60000000000 */
[----:B------:R-:W1:Y:S01]  /*28c0*/  LDS.128 R4, [R4+0x130] ;  /* 0x0001300004047984 */ /* 0x000e620000000c00 */
[----:B------:R-:W-:Y:S02]  /*28d0*/  PRMT R0, RZ, 0x654, R0 ;  /* 0x00000654ff007816 */ /* 0x000fe40000000000 */
[C---:B------:R-:W-:Y:S01]  /*28e0*/  ISETP.NE.AND P1, PT, R11.reuse, 0x2, PT ;  /* 0x000000020b00780c */ /* 0x040fe20003f25270 */
[----:B------:R-:W-:Y:S01]  /*28f0*/  @!PT LDS RZ, [RZ] ;  /* 0x00000000fffff984 */ /* 0x000fe20000000800 */
[----:B------:R-:W-:Y:S01]  /*2900*/  @!PT LDS RZ, [RZ] ;  /* 0x00000000fffff984 */ /* 0x000fe20000000800 */
[----:B------:R-:W-:Y:S01]  /*2910*/  @!PT LDS RZ, [RZ] ;  /* 0x00000000fffff984 */ /* 0x000fe20000000800 */
[----:B------:R-:W-:Y:S01]  /*2920*/  @!PT LDS RZ, [RZ] ;  /* 0x00000000fffff984 */ /* 0x000fe20000000800 */
[----:B------:R2:W-:Y:S06]  /*2930*/  MEMBAR.ALL.CTA ;  /* 0x0000000000007992 */ /* 0x0005ec0000008000 */
[----:B--2---:R-:W2:Y:S01]  /*2940*/  FENCE.VIEW.ASYNC.S ;  /* 0x00000000000073c6 */ /* 0x004ea20000000000 */
[----:B------:R-:W-:Y:S01]  /*2950*/  SEL R11, R11, RZ, P1 ;  /* 0x000000ff0b0b7207 */ /* 0x000fe20000800000 */
[----:B--2---:R2:W-:Y:S01]  /*2960*/  SYNCS.ARRIVE.TRANS64.RED.A1T0 RZ, [R0+URZ], RZ ;  /* 0x000000ff00ff79a7 */ /* 0x0045e200081004ff */
[----:B-1----:R-:W-:-:S02]  /*2970*/  LOP3.LUT P3, RZ, R6, 0x1, RZ, 0xc0, !PT ;  /* 0x0000000106ff7812 */ /* 0x002fc4000786c0ff */
[----:B------:R-:W-:-:S04]  /*2980*/  SEL R5, RZ, 0x1, P1 ;  /* 0x00000001ff057807 */ /* 0x000fc80000800000 */
[----:B------:R-:W-:Y:S02]  /*2990*/  LOP3.LUT R10, R10, R5, RZ, 0x3c, !PT ;  /* 0x000000050a0a7212 */ /* 0x000fe400078e3cff */
[----:B--2---:R-:W-:-:S04]  /*29a0*/  SEL R0, RZ, 0x1, P0 ;  /* 0x00000001ff007807 */ /* 0x004fc80000000000 */
[----:B------:R-:W-:Y:S01]  /*29b0*/  LOP3.LUT R9, R9, R0, RZ, 0x3c, !PT ;  /* 0x0000000009097212 */ /* 0x000fe200078e3cff */
[----:B------:R-:W-:Y:S06]  /*29c0*/  @P3 BRA `(.L_x_45) ;  /* 0xfffffffc002c3947 */ /* 0x000fec000383ffff */
[----:B------:R-:W-:Y:S01]  /*29d0*/  ULEA UR5, UR6, UR37, 0x3 ;  /* 0x0000002506057291 */ /* 0x000fe2000f8e18ff */
[----:B------:R-:W-:-:S08]  /*29e0*/  SHF.L.U32 R3, R12, 0x1f, RZ ;  /* 0x0000001f0c037819 */ /* 0x000fd000000006ff */
[----:B------:R-:W1:Y:S02]  /*29f0*/  SYNCS.PHASECHK.TRANS64 P0, [UR5+0xb0], R3 ;  /* 0x0000b003ff0075a7 */ /* 0x000e640008001005 */
[----:B-1----:R-:W-:Y:S05]  /*2a00*/  @P0 BRA `(.L_x_46) ;  /* 0x0000000000080947 */ /* 0x002fea0003800000 */
[----:B------:R-:W1:Y:S02]  /*2a10*/  SYNCS.PHASECHK.TRANS64.TRYWAIT P0, [UR5+0xb0], R3 ;  /* 0x0000b003ff0075a7 */ /* 0x000e640008001105 */
[----:B-1----:R-:W-:Y:S05]  /*2a20*/  @!P0 BRA `(.L_x_47) ;  /* 0x0000005800308947 */ /* 0x002fea0003800000 */
.L_x_46:
[----:B------:R-:W-:-:S04]  /*2a30*/  UIADD3 UR4, UPT, UPT, UR6, 0x1, URZ ;  /* 0x0000000106047890 */ /* 0x000fc8000fffe0ff */
[----:B------:R-:W-:-:S04]  /*2a40*/  UISETP.NE.AND UP0, UPT, UR4, 0x2, UPT ;  /* 0x000000020400788c */ /* 0x000fc8000bf05270 */
[----:B------:R-:W-:Y:S02]  /*2a50*/  USEL UR7, URZ, 0x1, UP0 ;  /* 0x00000001ff077887 */ /* 0x000fe40008000000 */
[----:B------:R-:W-:-:S04]  /*2a60*/  USEL UR4, UR4, URZ, UP0 ;  /* 0x000000ff04047287 */ /* 0x000fc80008000000 */
[----:B------:R-:W-:Y:S01]  /*2a70*/  ULEA UR4, UR4, UR37, 0x3 ;  /* 0x0000002504047291 */ /* 0x000fe2000f8e18ff */
[----:B-1----:R-:W-:-:S04]  /*2a80*/  LOP3.LUT R3, R12, UR7, RZ, 0x3c, !PT ;  /* 0x000000070c037c12 */ /* 0x002fc8000f8e3cff */
[----:B------:R-:W-:-:S04]  /*2a90*/  SHF.L.U32 R0, R3, 0x1f, RZ ;  /* 0x0000001f03007819 */ /* 0x000fc800000006ff */
[----:B------:R-:W1:Y:S02]  /*2aa0*/  SYNCS.PHASECHK.TRANS64 P0, [UR4+0xb0], R0 ;  /* 0x0000b000ff0075a7 */ /* 0x000e640008001004 */
[----:B-1----:R-:W-:Y:S05]  /*2ab0*/  @P0 EXIT ;  /* 0x000000000000094d */ /* 0x002fea0003800000 */
[----:B------:R-:W-:Y:S02]  /*2ac0*/  SHF.L.U32 R3, R3, 0x1f, RZ ;  /* 0x0000001f03037819 */ /* 0x000fe400000006ff */
[----:B------:R-:W-:-:S07]  /*2ad0*/  MOV R0, UR4 ;  /* 0x0000000400007c02 */ /* 0x000fce0008000f00 */
.L_x_48:
[----:B-1----:R1:W2:Y:S02]  /*2ae0*/  SYNCS.PHASECHK.TRANS64.TRYWAIT P0, [R0+URZ+0xb0], R3 ;  /* 0x0000b003000075a7 */ /* 0x0022a400080011ff */
[----:B--2---:R-:W-:Y:S05]  /*2af0*/  @!P0 NANOSLEEP.SYNCS 0x989680 ;  /* 0x009896800000895d */ /* 0x004fea0003900000 */
[----:B------:R-:W2:Y:S02]  /*2b00*/  @!P0 SYNCS.PHASECHK.TRANS64 P0, [R0+URZ+0xb0], R3 ;  /* 0x0000b003000085a7 */ /* 0x000ea400080010ff */
[----:B--2---:R-:W-:Y:S05]  /*2b10*/  @P0 EXIT ;  /* 0x000000000000094d */ /* 0x004fea0003800000 */
[----:B------:R-:W-:Y:S05]  /*2b20*/  BRA `(.L_x_48) ;  /* 0xfffffffc00ec7947 */ /* 0x000fea000383ffff */
.L_x_41:
[----:B------:R-:W-:-:S09]  /*2b30*/  UISETP.NE.AND UP1, UPT, UR8, URZ, UPT ;  /* 0x000000ff0800728c */ /* 0x000fd2000bf25270 */
[----:B------:R-:W-:Y:S05]  /*2b40*/  BRA.U UP1, `(.L_x_49) ;  /* 0x0000000d01cc7547 */ /* 0x000fea000b800000 */
[----:B------:R-:W-:Y:S01]  /*2b50*/  UMOV UR4, 0x40 ;  /* 0x0000004000047882 */ /* 0x000fe20000000000 */
[----:B------:R-:W-:Y:S01]  /*2b60*/  NOP ;  /* 0x0000000000007918 */ /* 0x000fe20000000000 */
[----:B------:R-:W-:Y:S01]  /*2b70*/  ULEA UR4, UR37, UR4, 0x18 ;  /* 0x0000000425047291 */ /* 0x000fe2000f8ec0ff */
[----:B------:R-:W-:Y:S02]  /*2b80*/  UMOV UR5, 0x400 ;  /* 0x0000040000057882 */ /* 0x000fe40000000000 */
[----:B------:R-:W-:-:S06]  /*2b90*/  ULEA UR37, UR37, UR5, 0x18 ;  /* 0x0000000525257291 */ /* 0x000fcc000f8ec0ff */
[----:B------:R-:W1:Y:S02]  /*2ba0*/  LDS.U8 R0, [UR4+0x1c] ;  /* 0x00001c04ff007984 */ /* 0x000e640008000000 */
[----:B-1----:R-:W-:-:S13]  /*2bb0*/  ISETP.NE.AND P0, PT, R0, RZ, PT ;  /* 0x000000ff0000720c */ /* 0x002fda0003f05270 */
[----:B------:R-:W-:Y:S05]  /*2bc0*/  @P0 BRA `(.L_x_50) ;  /* 0x0000000000580947 */ /* 0x000fea0003800000 */
[----:B------:R-:W-:-:S13]  /*2bd0*/  ELECT P0, URZ, PT ;  /* 0x0000000000ff782f */ /* 0x000fda0003800000 */
[----:B------:R-:W-:Y:S05]  /*2be0*/  @!P0 BRA `(.L_x_51) ;  /* 0x0000000000608947 */ /* 0x000fea0003800000 */
[----:B------:R-:W-:Y:S01]  /*2bf0*/  UMOV UR5, 0x10 ;  /* 0x0000001000057882 */ /* 0x000fe20000000000 */
[----:B------:R-:W-:Y:S01]  /*2c00*/  HFMA2 R0, -RZ, RZ, 0, 5.9604644775390625e-08 ;  /* 0x00000001ff007431 */ /* 0x000fe200000001ff */
[----:B------:R-:W-:-:S03]  /*2c10*/  MOV R2, 0xffff ;  /* 0x0000ffff00027802 */ /* 0x000fc60000000f00 */
[----:B------:R-:W-:Y:S04]  /*2c20*/  DEPBAR.LE SB1, 0x36 ;  /* 0x00009d800000791a */ /* 0x000fe80000000000 */
[----:B------:R-:W1:Y:S02]  /*2c30*/  UTCATOMSWS.FIND_AND_SET.ALIGN UP0, UR5, UR5 ;  /* 0x00000005000575e3 */ /* 0x000e640008000800 */
[----:B-1----:R-:W-:Y:S01]  /*2c40*/  MOV R3, UR5 ;  /* 0x0000000500037c02 */ /* 0x002fe20008000f00 */
[----:B------:R-:W-:Y:S06]  /*2c50*/  BRA.U UP0, `(.L_x_52) ;  /* 0x0000000100187547 */ /* 0x000fec000b800000 */
.L_x_53:
[----:B------:R-:W-:Y:S05]  /*2c60*/  NANOSLEEP 0x64 ;  /* 0x000000640000795d */ /* 0x000fea0003800000 */
[----:B------:R-:W-:-:S05]  /*2c70*/  UMOV UR5, 0x10 ;  /* 0x0000001000057882 */ /* 0x000fca0000000000 */
[----:B------:R-:W-:Y:S04]  /*2c80*/  DEPBAR.LE SB1, 0x36 ;  /* 0x00009d800000791a */ /* 0x000fe80000000000 */
[----:B------:R-:W1:Y:S02]  /*2c90*/  UTCATOMSWS.FIND_AND_SET.ALIGN UP0, UR5, UR5 ;  /* 0x00000005000575e3 */ /* 0x000e640008000800 */
[----:B-1----:R-:W-:Y:S01]  /*2ca0*/  MOV R3, UR5 ;  /* 0x0000000500037c02 */ /* 0x002fe20008000f00 */
[----:B------:R-:W-:Y:S05]  /*2cb0*/  BRA.U !UP0, `(.L_x_53) ;  /* 0xfffffffd08e87547 */ /* 0x000fea000b83ffff */
.L_x_52:
[-C--:B------:R-:W-:Y:S02]  /*2cc0*/  SHF.L.U32 R2, R2, R3.reuse, RZ ;  /* 0x0000000302027219 */ /* 0x080fe400000006ff */
[----:B------:R-:W-:Y:S01]  /*2cd0*/  SHF.L.U32 R0, R0, R3, RZ ;  /* 0x0000000300007219 */ /* 0x000fe200000006ff */
[----:B------:R-:W-:Y:S02]  /*2ce0*/  IMAD.SHL.U32 R3, R3, 0x20, RZ ;  /* 0x0000002003037824 */ /* 0x000fe400078e00ff */
[----:B------:R1:W-:Y:S04]  /*2cf0*/  ATOMS.OR RZ, [UR4+0x14], R2 ;  /* 0x00001402ffff798c */ /* 0x0003e8000b000004 */
[----:B------:R1:W-:Y:S04]  /*2d00*/  ATOMS.OR RZ, [UR4+0x18], R0 ;  /* 0x00001800ffff798c */ /* 0x0003e8000b000004 */
[----:B------:R1:W-:Y:S01]  /*2d10*/  STS [UR37+0x150], R3 ;  /* 0x00015003ff007988 */ /* 0x0003e20008000825 */
[----:B------:R-:W-:Y:S05]  /*2d20*/  BRA `(.L_x_51) ;  /* 0x0000000000107947 */ /* 0x000fea0003800000 */
.L_x_50:
[----:B------:R-:W-:Y:S02]  /*2d30*/  MOV R0, 0xffffffff ;  /* 0xffffffff00007802 */ /* 0x000fe40000000f00 */
[----:B------:R-:W-:-:S03]  /*2d40*/  MOV R2, 0x2d70 ;  /* 0x00002d7000027802 */ /* 0x000fc60000000f00 */
[----:B------:R1:W-:Y:S04]  /*2d50*/  STS [UR37+0x150], R0 ;  /* 0x00015000ff007988 */ /* 0x0003e80008000825 */
[----:B-1-3-5:R-:W-:Y:S05]  /*2d60*/  CALL.REL.NOINC `($__internal_1_$__cuda_sm10x_tcgen05_guardrail_trap_phase_invalid_during_alloc) ;  /* 0x0000005c00787944 */ /* 0x02afea0003c00000 */
.L_x_51:
[----:B------:R-:W-:Y:S05]  /*2d70*/  WARPSYNC.ALL ;  /* 0x0000000000007948 */ /* 0x000fea0003800000 */
[----:B------:R-:W2:Y:S01]  /*2d80*/  S2UR UR5, SR_CgaCtaId ;  /* 0x00000000000579c3 */ /* 0x000ea20000008800 */
[----:B------:R-:W-:Y:S01]  /*2d90*/  UMOV UR4, 0x400 ;  /* 0x0000040000047882 */ /* 0x000fe20000000000 */
[----:B------:R-:W-:-:S06]  /*2da0*/  NOP ;  /* 0x0000000000007918 */ /* 0x000fcc0000000000 */
[----:B------:R-:W-:Y:S06]  /*2db0*/  BAR.ARV 0x6, 0xa0 ;  /* 0x0182800000007b1d */ /* 0x000fec0000002000 */
[----:B------:R-:W4:Y:S01]  /*2dc0*/  LDCU UR7, c[0x0][0x38c] ;  /* 0x00007180ff0777ac */ /* 0x000f220008000800 */
[----:B------:R-:W-:Y:S01]  /*2dd0*/  IMAD.MOV.U32 R11, RZ, RZ, 0x1 ;  /* 0x00000001ff0b7424 */ /* 0x000fe200078e00ff */
[----:B------:R-:W-:Y:S01]  /*2de0*/  CS2R R8, SRZ ;  /* 0x0000000000087805 */ /* 0x000fe2000001ff00 */
[----:B------:R-:W-:Y:S01]  /*2df0*/  IMAD.MOV.U32 R10, RZ, RZ, RZ ;  /* 0x000000ffff0a7224 */ /* 0x000fe200078e00ff */
[----:B------:R-:W3:Y:S01]  /*2e00*/  LDCU UR6, c[0x0][0x38c] ;  /* 0x00007180ff0677ac */ /* 0x000ee20008000800 */
[----:B------:R-:W-:Y:S01]  /*2e10*/  UMOV UR15, URZ ;  /* 0x000000ff000f7c82 */ /* 0x000fe20008000000 */
[----:B------:R-:W-:Y:S01]  /*2e20*/  UMOV UR14, URZ ;  /* 0x000000ff000e7c82 */ /* 0x000fe20008000000 */
[----:B--2---:R-:W-:Y:S01]  /*2e30*/  ULEA UR5, UR5, UR4, 0x18 ;  /* 0x0000000405057291 */ /* 0x004fe2000f8ec0ff */
[----:B------:R-:W-:Y:S01]  /*2e40*/  UMOV UR24, 0x0 ;  /* 0x0000000000187882 */ /* 0x000fe20000000000 */
[----:B------:R-:W-:-:S02]  /*2e50*/  UMOV UR25, 0x4200010 ;  /* 0x0420001000197882 */ /* 0x000fc40000000000 */
[----:B------:R-:W-:Y:S02]  /*2e60*/  UIADD3 UR10, UPT, UPT, UR5, 0x4400, URZ ;  /* 0x00004400050a7890 */ /* 0x000fe4000fffe0ff */
[----:B------:R-:W-:Y:S02]  /*2e70*/  UIADD3 UR11, UPT, UPT, UR5, 0xe400, URZ ;  /* 0x0000e400050b7890 */ /* 0x000fe4000fffe0ff */
[----:B----4-:R-:W-:Y:S01]  /*2e80*/  UIADD3 UR7, UPT, UPT, UR7, 0x3f, URZ ;  /* 0x0000003f07077890 */ /* 0x010fe2000fffe0ff */
[----:B-1----:R-:W1:Y:S01]  /*2e90*/  LDS R0, [UR5+0x150] ;  /* 0x00015005ff007984 */ /* 0x002e620008000800 */
[----:B------:R-:W-:Y:S02]  /*2ea0*/  USHF.R.U32.HI UR10, URZ, 0x4, UR10 ;  /* 0x00000004ff0a7899 */ /* 0x000fe4000801160a */
[----:B------:R-:W-:Y:S02]  /*2eb0*/  USHF.R.S32.HI UR4, URZ, 0x1f, UR7 ;  /* 0x0000001fff047899 */ /* 0x000fe40008011407 */
[----:B------:R-:W-:-:S02]  /*2ec0*/  USHF.R.U32.HI UR11, URZ, 0x4, UR11 ;  /* 0x00000004ff0b7899 */ /* 0x000fc4000801160b */
[----:B------:R-:W-:Y:S02]  /*2ed0*/  ULEA.HI UR4, UR4, UR7, URZ, 0x6 ;  /* 0x0000000704047291 */ /* 0x000fe4000f8f30ff */
[----:B------:R-:W-:Y:S02]  /*2ee0*/  ULOP3.LUT UR10, UR10, 0x3fff, URZ, 0xc0, !UPT ;  /* 0x00003fff0a0a7892 */ /* 0x000fe4000f8ec0ff */
[----:B------:R-:W-:Y:S02]  /*2ef0*/  USHF.R.S32.HI UR4, URZ, 0x6, UR4 ;  /* 0x00000006ff047899 */ /* 0x000fe40008011404 */
[----:B------:R-:W-:Y:S02]  /*2f00*/  ULOP3.LUT UR11, UR11, 0x3fff, URZ, 0xc0, !UPT ;  /* 0x00003fff0b0b7892 */ /* 0x000fe4000f8ec0ff */
[----:B------:R-:W-:Y:S01]  /*2f10*/  UISETP.LT.AND UP0, UPT, UR4, 0x1, UPT ;  /* 0x000000010400788c */ /* 0x000fe2000bf01270 */
[----:B------:R-:W-:Y:S01]  /*2f20*/  UMOV UR22, 0x0 ;  /* 0x0000000000167882 */ /* 0x000fe20000000000 */
[----:B------:R-:W-:-:S02]  /*2f30*/  UMOV UR23, 0x4200010 ;  /* 0x0420001000177882 */ /* 0x000fc40000000000 */
[----:B------:R-:W-:Y:S02]  /*2f40*/  USEL UR9, UR4, 0x1, !UP0 ;  /* 0x0000000104097887 */ /* 0x000fe4000c000000 */
[----:B------:R-:W-:Y:S02]  /*2f50*/  ULOP3.LUT UR10, UR10, 0x10000, URZ, 0xfc, !UPT ;  /* 0x000100000a0a7892 */ /* 0x000fe4000f8efcff */
[----:B------:R-:W-:Y:S02]  /*2f60*/  ULOP3.LUT UR11, UR11, 0x10000, URZ, 0xfc, !UPT ;  /* 0x000100000b0b7892 */ /* 0x000fe4000f8efcff */
[----:B------:R-:W-:Y:S02]  /*2f70*/  UIADD3 UR9, UPT, UPT, -UR9, URZ, URZ ;  /* 0x000000ff09097290 */ /* 0x000fe4000fffe1ff */
[----:B---3--:R-:W-:Y:S01]  /*2f80*/  UISETP.GE.AND UP3, UPT, UR6, 0x1, UPT ;  /* 0x000000010600788c */ /* 0x008fe2000bf66270 */
[----:B------:R-:W-:Y:S01]  /*2f90*/  UMOV UR20, 0x0 ;  /* 0x0000000000147882 */ /* 0x000fe20000000000 */
[----:B------:R-:W-:Y:S01]  /*2fa0*/  UMOV UR21, 0x4200010 ;  /* 0x0420001000157882 */ /* 0x000fe20000000000 */
[----:B------:R-:W-:Y:S01]  /*2fb0*/  UMOV UR18, 0x0 ;  /* 0x0000000000127882 */ /* 0x000fe20000000000 */
[----:B------:R-:W-:Y:S01]  /*2fc0*/  UMOV UR19, 0x4200010 ;  /* 0x0420001000137882 */ /* 0x000fe20000000000 */
[----:B-1----:R-:W-:-:S15]  /*2fd0*/  R2UR UR16, R0 ;  /* 0x00000000001072ca */ /* 0x002fde00000e0000 */
.L_x_60:
[----:B------:R-:W-:Y:S02]  /*2fe0*/  LEA R0, R10, UR5, 0x3 ;  /* 0x000000050a007c11 */ /* 0x000fe4000f8e18ff */
[----:B------:R-:W-:Y:S02]  /*2ff0*/  SHF.L.U32 R5, R9, 0x1f, RZ ;  /* 0x0000001f09057819 */ /* 0x000fe400000006ff */
[----:B------:R-:W-:Y:S01]  /*3000*/  PLOP3.LUT P0, PT, PT, PT, UP3, 0x80, 0x8 ;  /* 0x000000000008781c */ /* 0x000fe20003f0f038 */
[----:B------:R-:W-:Y:S01]  /*3010*/  VIADD R3, R0, 0xb0 ;  /* 0x000000b000037836 */ /* 0x000fe20000000000 */
[----:B-1----:R-:W1:Y:S02]  /*3020*/  SYNCS.PHASECHK.TRANS64.TRYWAIT P1, [R0+URZ+0xa0], R5 ;  /* 0x0000a005000075a7 */ /* 0x002e6400080211ff */
[----:B-1-3--:R-:W-:Y:S09]  /*3030*/  @!P1 BRA `(.L_x_54) ;  /* 0x0000005000c49947 */ /* 0x00aff20003800000 */
.L_x_149:
[----:B------:R-:W-:Y:S01]  /*3040*/  LEA R4, R10, UR5, 0x4 ;  /* 0x000000050a047c11 */ /* 0x000fe2000f8e20ff */
[----:B------:R-:W-:Y:S01]  /*3050*/  @UP3 ULEA UR6, UR14, UR5, 0x3 ;  /* 0x000000050e063291 */ /* 0x000fe2000f8e18ff */
[----:B------:R-:W-:Y:S01]  /*3060*/  PLOP3.LUT P2, PT, PT, PT, PT, 0x80, 0x8 ;  /* 0x000000000008781c */ /* 0x000fe20003f4f070 */
[----:B------:R-:W-:Y:S01]  /*3070*/  ULEA UR7, UR15, UR5, 0x3 ;  /* 0x000000050f077291 */ /* 0x000fe2000f8e18ff */
[----:B------:R-:W-:Y:S02]  /*3080*/  PRMT R3, RZ, 0x654, R3 ;  /* 0x00000654ff037816 */ /* 0x000fe40000000003 */
[----:B-1----:R-:W1:Y:S01]  /*3090*/  LDS.128 R4, [R4+0x130] ;  /* 0x0001300004047984 */ /* 0x002e620000000c00 */
[----:B------:R-:W-:Y:S02]  /*30a0*/  @P0 SHF.L.U32 R2, R8, 0x1f, RZ ;  /* 0x0000001f08020819 */ /* 0x000fe400000006ff */
[----:B------:R-:W-:Y:S01]  /*30b0*/  SHF.L.U32 R0, R11, 0x1f, RZ ;  /* 0x0000001f0b007819 */ /* 0x000fe200000006ff */
[----:B------:R-:W-:Y:S01]  /*30c0*/  @!PT LDS RZ, [RZ] ;  /* 0x00000000fffff984 */ /* 0x000fe20000000800 */
[----:B------:R-:W-:Y:S01]  /*30d0*/  @!PT LDS RZ, [RZ] ;  /* 0x00000000fffff984 */ /* 0x000fe20000000800 */
[----:B------:R-:W-:Y:S01]  /*30e0*/  @!PT LDS RZ, [RZ] ;  /* 0x00000000fffff984 */ /* 0x000fe20000000800 */
[----:B------:R-:W-:Y:S01]  /*30f0*/  @!PT LDS RZ, [RZ] ;  /* 0x00000000fffff984 */ /* 0x000fe20000000800 */
[----:B------:R2:W-:Y:S06]  /*3100*/  MEMBAR.ALL.CTA ;  /* 0x0000000000007992 */ /* 0x0005ec0000008000 */
[----:B--2---:R-:W2:Y:S02]  /*3110*/  FENCE.VIEW.ASYNC.S ;  /* 0x00000000000073c6 */ /* 0x004ea40000000000 */
[----:B--2---:R2:W-:Y:S01]  /*3120*/  SYNCS.ARRIVE.TRANS64.RED.A1T0 RZ, [R3+URZ], RZ ;  /* 0x000000ff03ff79a7 */ /* 0x0045e200081004ff */
[----:B------:R2:W3:Y:S01]  /*3130*/  @P0 SYNCS.PHASECHK.TRANS64.TRYWAIT P2, [UR6], R2 ;  /* 0x00000002ff0005a7 */ /* 0x0004e20008041106 */
[----:B------:R-:W-:Y:S01]  /*3140*/  ULEA.HI UR6, UR15, UR15, URZ, 0x1 ;  /* 0x0000000f0f067291 */ /* 0x000fe2000f8f08ff */
[----:B-1----:R-:W-:-:S03]  /*3150*/  LOP3.LUT P1, RZ, R6, 0x1, RZ, 0xc0, !PT ;  /* 0x0000000106ff7812 */ /* 0x002fc6000782c0ff */
[----:B------:R-:W-:Y:S02]  /*3160*/  USHF.L.U32 UR8, UR6, 0x6, URZ ;  /* 0x0000000606087899 */ /* 0x000fe400080006ff */
[----:B------:R-:W-:Y:S02]  /*3170*/  ULOP3.LUT UR6, UR6, 0xffe, URZ, 0xc0, !UPT ;  /* 0x00000ffe06067892 */ /* 0x000fe4000f8ec0ff */
[----:B------:R-:W-:Y:S02]  /*3180*/  ULOP3.LUT UR8, UR8, 0xffffff80, URZ, 0xc0, !UPT ;  /* 0xffffff8008087892 */ /* 0x000fe4000f8ec0ff */
[----:B------:R-:W-:Y:S02]  /*3190*/  UIADD3 UR6, UPT, UPT, -UR6, UR15, URZ ;  /* 0x0000000f06067290 */ /* 0x000fe4000fffe1ff */
[----:B------:R-:W-:Y:S01]  /*31a0*/  UIADD3 UR8, UPT, UPT, UR16, UR8, URZ ;  /* 0x0000000810087290 */ /* 0x000fe2000fffe0ff */
[----:B------:R-:W1:Y:S03]  /*31b0*/  SYNCS.PHASECHK.TRANS64.TRYWAIT P0, [UR7+0xe0], R0 ;  /* 0x0000e000ff0075a7 */ /* 0x000e660008001107 */
[----:B------:R-:W-:Y:S01]  /*31c0*/  ULEA UR8, UR6, UR8, 0x14 ;  /* 0x0000000806087291 */ /* 0x000fe2000f8ea0ff */
[----:B-123--:R-:W-:Y:S11]  /*31d0*/  @!P0 BRA `(.L_x_55) ;  /* 0x0000005000708947 */ /* 0x00eff60003800000 */
.L_x_151:
[----:B------:R-:W-:Y:S01]  /*31e0*/  IADD3 R10, PT, PT, R10, 0x1, RZ ;  /* 0x000000010a0a7810 */ /* 0x000fe20007ffe0ff */
[----:B------:R-:W-:Y:S06]  /*31f0*/  BRA.U !UP3, `(.L_x_56) ;  /* 0x000000010bc07547 */ /* 0x000fec000b800000 */
[----:B------:R-:W-:Y:S01]  /*3200*/  UPLOP3.LUT UP4, UPT, UPT, UPT, UPT, 0x40, 0x4 ;  /* 0x000000000004789c */ /* 0x000fe20003f8e870 */
[----:B------:R-:W-:Y:S01]  /*3210*/  UMOV UR13, UR9 ;  /* 0x00000009000d7c82 */ /* 0x000fe20008000000 */
[----:B------:R-:W-:Y:S01]  /*3220*/  UMOV UR12, UR4 ;  /* 0x00000004000c7c82 */ /* 0x000fe20008000000 */
[----:B------:R-:W-:-:S08]  /*3230*/  UMOV UR17, UR14 ;  /* 0x0000000e00117c82 */ /* 0x000fd00008000000 */
.L_x_59:
[----:B------:R-:W-:Y:S02]  /*3240*/  UIADD3 UR13, UPT, UPT, UR13, 0x1, URZ ;  /* 0x000000010d0d7890 */ /* 0x000fe4000fffe0ff */
[----:B--2---:R-:W-:Y:S02]  /*3250*/  ULEA UR6, UR17, UR5, 0x3 ;  /* 0x0000000511067291 */ /* 0x004fe4000f8e18ff */
[----:B------:R-:W-:Y:S01]  /*3260*/  UISETP.NE.AND UP0, UPT, UR13, URZ, UPT ;  /* 0x000000ff0d00728c */ /* 0x000fe2000bf05270 */
[----:B---3--:R-:W-:Y:S10]  /*3270*/  @P2 BRA `(.L_x_57) ;  /* 0x00000000000c2947 */ /* 0x008ff40003800000 */
[----:B-1----:R-:W-:Y:S04]  /*3280*/  SHF.L.U32 R3, R8, 0x1f, RZ ;  /* 0x0000001f08037819 */ /* 0x002fe800000006ff */
[----:B------:R-:W1:Y:S02]  /*3290*/  SYNCS.PHASECHK.TRANS64.TRYWAIT P0, [UR6], R3 ;  /* 0x00000003ff0075a7 */ /* 0x000e640008001106 */
[----:B-1----:R-:W-:Y:S05]  /*32a0*/  @!P0 BRA `(.L_x_58) ;  /* 0x0000005000548947 */ /* 0x002fea0003800000 */
.L_x_57:
[----:B------:R-:W-:Y:S01]  /*32b0*/  UISETP.NE.AND UP1, UPT, UR12, 0x1, UPT ;  /* 0x000000010c00788c */ /* 0x000fe2000bf25270 */
[----:B------:R-:W-:Y:S01]  /*32c0*/  PLOP3.LUT P2, PT, PT, PT, PT, 0x80, 0x8 ;  /* 0x000000000008781c */ /* 0x000fe20003f4f070 */
[----:B------:R-:W-:Y:S02]  /*32d0*/  UIADD3 UR14, UPT, UPT, UR17, 0x1, URZ ;  /* 0x00000001110e7890 */ /* 0x000fe4000fffe0ff */
[----:B------:R-:W-:Y:S02]  /*32e0*/  ULEA UR28, UR17, UR11, 0xa ;  /* 0x0000000b111c7291 */ /* 0x000fe4000f8e50ff */
[----:B------:R-:W-:Y:S01]  /*32f0*/  UISETP.NE.AND UP2, UPT, UR14, 0x5, UPT ;  /* 0x000000050e00788c */ /* 0x000fe2000bf45270 */
[----:B------:R-:W-:Y:S01]  /*3300*/  PLOP3.LUT P0, PT, PT, PT, UP1, 0x80, 0x8 ;  /* 0x000000000008781c */ /* 0x000fe20003f0f018 */
[----:B------:R-:W-:Y:S02]  /*3310*/  UIADD3 UR40, UPT, UPT, UR28, 0x2, URZ ;  /* 0x000000021c287890 */ /* 0x000fe4000fffe0ff */
[----:B------:R-:W-:Y:S02]  /*3320*/  USEL UR27, URZ, 0x1, UP2 ;  /* 0x00000001ff1b7887 */ /* 0x000fe40009000000 */
[----:B------:R-:W-:Y:S02]  /*3330*/  USEL UR14, UR14, URZ, UP2 ;  /* 0x000000ff0e0e7287 */ /* 0x000fe40009000000 */
[----:B------:R-:W-:Y:S02]  /*3340*/  UIADD3 UR36, UPT, UPT, UR28, 0x4, URZ ;  /* 0x000000041c247890 */ /* 0x000fe4000fffe0ff */
[----:B------:R-:W-:Y:S01]  /*3350*/  @UP1 ULEA UR26, UR14, UR5, 0x3 ;  /* 0x000000050e1a1291 */ /* 0x000fe2000f8e18ff */
[----:B------:R-:W-:Y:S01]  /*3360*/  LOP3.LUT R8, R8, UR27, RZ, 0x3c, !PT ;  /* 0x0000001b08087c12 */ /* 0x000fe2000f8e3cff */
[----:B------:R-:W-:Y:S02]  /*3370*/  UIADD3 UR32, UPT, UPT, UR28, 0x6, URZ ;  /* 0x000000061c207890 */ /* 0x000fe4000fffe0ff */
[----:B------:R-:W-:Y:S01]  /*3380*/  UIADD3 UR6, UPT, UPT, UR6, 0x28, URZ ;  /* 0x0000002806067890 */ /* 0x000fe2000fffe0ff */
[----:B-1----:R-:W-:Y:S01]  /*3390*/  @P0 SHF.L.U32 R0, R8, 0x1f, RZ ;  /* 0x0000001f08000819 */ /* 0x002fe200000006ff */
[----:B------:R-:W-:Y:S01]  /*33a0*/  UIADD3 UR12, UPT, UPT, UR12, -0x1, URZ ;  /* 0xffffffff0c0c7890 */ /* 0x000fe2000fffe0ff */
[----:B------:R-:W-:Y:S02]  /*33b0*/  UMOV UR29, 0x40004040 ;  /* 0x40004040001d7882 */ /* 0x000fe40000000000 */
[----:B------:R2:W3:Y:S01]  /*33c0*/  @P0 SYNCS.PHASECHK.TRANS64.TRYWAIT P2, [UR26], R0 ;  /* 0x00000000ff0005a7 */ /* 0x0004e2000804111a */
[----:B------:R-:W-:Y:S01]  /*33d0*/  ULEA UR26, UR17, UR10, 0x9 ;  /* 0x0000000a111a7291 */ /* 0x000fe2000f8e48ff */
[----:B------:R-:W-:Y:S01]  /*33e0*/  UMOV UR27, 0x40004040 ;  /* 0x40004040001b7882 */ /* 0x000fe20000000000 */
[----:B------:R-:W-:Y:S02]  /*33f0*/  UMOV UR41, 0x40004040 ;  /* 0x4000404000297882 */ /* 0x000fe40000000000 */
[----:B------:R-:W-:Y:S02]  /*3400*/  UIADD3 UR38, UPT, UPT, UR26, 0x2, URZ ;  /* 0x000000021a267890 */ /* 0x000fe4000fffe0ff */
[----:B------:R-:W-:Y:S02]  /*3410*/  UIADD3 UR34, UPT, UPT, UR26, 0x4, URZ ;  /* 0x000000041a227890 */ /* 0x000fe4000fffe0ff */
[----:B------:R-:W-:Y:S01]  /*3420*/  UIADD3 UR30, UPT, UPT, UR26, 0x6, URZ ;  /* 0x000000061a1e7890 */ /* 0x000fe2000fffe0ff */
[----:B------:R2:W-:Y:S01]  /*3430*/  UTCHMMA gdesc[UR26], gdesc[UR28], tmem[UR8], tmem[UR24], idesc[UR25], UP4 ;  /* 0x00ff181c1a0075ea */ /* 0x0005e2000a000008 */
[----:B------:R-:W-:Y:S01]  /*3440*/  UPLOP3.LUT UP4, UPT, UPT, UPT, UPT, 0x80, 0x8 ;  /* 0x000000000008789c */ /* 0x000fe20003f8f070 */
[----:B------:R-:W-:Y:S01]  /*3450*/  UMOV UR39, 0x40004040 ;  /* 0x4000404000277882 */ /* 0x000fe20000000000 */
[----:B------:R-:W-:Y:S01]  /*3460*/  UMOV UR37, 0x40004040 ;  /* 0x4000404000257882 */ /* 0x000fe20000000000 */
[----:B------:R2:W-:Y:S01]  /*3470*/  UTCHMMA gdesc[UR38], gdesc[UR40], tmem[UR8], tmem[UR22], idesc[UR23], UPT ;  /* 0x00ff1628260075ea */ /* 0x0005e2000b800008 */
[----:B------:R-:W-:Y:S01]  /*3480*/  UMOV UR35, 0x40004040 ;  /* 0x4000404000237882 */ /* 0x000fe20000000000 */
[----:B------:R-:W-:Y:S01]  /*3490*/  UMOV UR33, 0x40004040 ;  /* 0x4000404000217882 */ /* 0x000fe20000000000 */
[----:B------:R-:W-:Y:S01]  /*34a0*/  UMOV UR31, 0x40004040 ;  /* 0x40004040001f7882 */ /* 0x000fe20000000000 */
[----:B------:R2:W-:Y:S01]  /*34b0*/  UTCHMMA gdesc[UR34], gdesc[UR36], tmem[UR8], tmem[UR20], idesc[UR21], UPT ;  /* 0x00ff1424220075ea */ /* 0x0005e2000b800008 */
[----:B------:R2:W-:Y:S01]  /*34c0*/  UTCHMMA gdesc[UR30], gdesc[UR32], tmem[UR8], tmem[UR18], idesc[UR19], UPT ;  /* 0x00ff12201e0075ea */ /* 0x0005e2000b800008 */
[----:B------:R2:W-:Y:S01]  /*34d0*/  UTCBAR [UR6], URZ ;  /* 0x000000ff060073e9 */ /* 0x0005e200080000ff */
[----:B------:R-:W-:Y:S01]  /*34e0*/  UMOV UR17, UR14 ;  /* 0x0000000e00117c82 */ /* 0x000fe20008000000 */
[----:B------:R-:W-:Y:S05]  /*34f0*/  BRA.U UP0, `(.L_x_59) ;  /* 0xfffffffd00507547 */ /* 0x000fea000b83ffff */
.L_x_56:
[----:B------:R-:W-:Y:S01]  /*3500*/  UIADD3 UR15, UPT, UPT, UR15, 0x1, URZ ;  /* 0x000000010f0f7890 */ /* 0x000fe2000fffe0ff */
[C---:B------:R-:W-:Y:S01]  /*3510*/  ISETP.NE.AND P0, PT, R10.reuse, 0x2, PT ;  /* 0x000000020a00780c */ /* 0x040fe20003f05270 */
[----:B------:R-:W-:Y:S02]  /*3520*/  UIADD3 UR7, UPT, UPT, UR7, 0xc0, URZ ;  /* 0x000000c007077890 */ /* 0x000fe4000fffe0ff */
[----:B------:R-:W-:Y:S01]  /*3530*/  UISETP.NE.AND UP0, UPT, UR15, 0x4, UPT ;  /* 0x000000040f00788c */ /* 0x000fe2000bf05270 */
[----:B-12---:R-:W-:Y:S02]  /*3540*/  SEL R0, RZ, 0x1, P0 ;  /* 0x00000001ff007807 */ /* 0x006fe40000000000 */
[----:B------:R-:W-:Y:S01]  /*3550*/  SEL R10, R10, RZ, P0 ;  /* 0x000000ff0a0a7207 */ /* 0x000fe20000000000 */
[----:B------:R-:W-:Y:S01]  /*3560*/  USEL UR6, URZ, 0x1, UP0 ;  /* 0x00000001ff067887 */ /* 0x000fe20008000000 */
[----:B------:R-:W-:Y:S01]  /*3570*/  LOP3.LUT R9, R9, R0, RZ, 0x3c, !PT ;  /* 0x0000000009097212 */ /* 0x000fe200078e3cff */
[----:B------:R-:W-:Y:S01]  /*3580*/  USEL UR15, UR15, URZ, UP0 ;  /* 0x000000ff0f0f7287 */ /* 0x000fe20008000000 */
[----:B------:R1:W-:Y:S03]  /*3590*/  UTCBAR [UR7], URZ ;  /* 0x000000ff070073e9 */ /* 0x0003e600080000ff */
[----:B------:R-:W-:Y:S01]  /*35a0*/  LOP3.LUT R11, R11, UR6, RZ, 0x3c, !PT ;  /* 0x000000060b0b7c12 */ /* 0x000fe2000f8e3cff */
[----:B------:R-:W-:Y:S07]  /*35b0*/  @P1 BRA `(.L_x_60) ;  /* 0xfffffff800881947 */ /* 0x000fee000383ffff */
[----:B------:R-:W2:Y:S01]  /*35c0*/  S2UR UR4, SR_CgaCtaId ;  /* 0x00000000000479c3 */ /* 0x000ea20000008800 */
[----:B------:R-:W-:Y:S01]  /*35d0*/  ELECT P0, URZ, PT ;  /* 0x0000000000ff782f */ /* 0x000fe20003800000 */
[----:B------:R-:W-:Y:S01]  /*35e0*/  IMAD.MOV.U32 R0, RZ, RZ, 0x1 ;  /* 0x00000001ff007424 */ /* 0x000fe200078e00ff */
[----:B------:R-:W-:Y:S01]  /*35f0*/  UIADD3 UR5, UPT, UPT, UR5, 0xe0, URZ ;  /* 0x000000e005057890 */ /* 0x000fe2000fffe0ff */
[----:B------:R-:W-:Y:S01]  /*3600*/  SHF.L.U32 R3, R11, 0x1f, RZ ;  /* 0x0000001f0b037819 */ /* 0x000fe200000006ff */
[----:B------:R-:W-:-:S03]  /*3610*/  UMOV UR6, 0x40 ;  /* 0x0000004000067882 */ /* 0x000fc60000000000 */
[----:B------:R-:W-:Y:S01]  /*3620*/  UVIRTCOUNT.DEALLOC.SMPOOL 0x80 ;  /* 0x000000800000784c */ /* 0x000fe20000000000 */
[----:B--2---:R-:W-:Y:S02]  /*3630*/  ULEA UR4, UR4, UR6, 0x18 ;  /* 0x0000000604047291 */ /* 0x004fe4000f8ec0ff */
[----:B------:R-:W-:-:S07]  /*3640*/  ULEA UR6, UR15, UR5, 0x3 ;  /* 0x000000050f067291 */ /* 0x000fce000f8e18ff */
[----:B------:R2:W-:Y:S02]  /*3650*/  @P0 STS.U8 [UR4+0x1c], R0 ;  /* 0x00001c00ff000988 */ /* 0x0005e40008000004 */
[----:B------:R-:W4:Y:S02]  /*3660*/  SYNCS.PHASECHK.TRANS64.TRYWAIT P0, [UR6], R3 ;  /* 0x00000003ff0075a7 */ /* 0x000f240008001106 */
[----:B--2-4-:R-:W-:Y:S05]  /*3670*/  @!P0 BRA `(.L_x_61) ;  /* 0x0000004c00788947 */ /* 0x014fea0003800000 */
.L_x_154:
[----:B-1----:R-:W-:-:S04]  /*3680*/  UIADD3 UR7, UPT, UPT, UR15, 0x1, URZ ;  /* 0x000000010f077890 */ /* 0x002fc8000fffe0ff */
[----:B------:R-:W-:-:S04]  /*3690*/  UISETP.NE.AND UP0, UPT, UR7, 0x4, UPT ;  /* 0x000000040700788c */ /* 0x000fc8000bf05270 */
[----:B------:R-:W-:Y:S02]  /*36a0*/  USEL UR8, URZ, 0x1, UP0 ;  /* 0x00000001ff087887 */ /* 0x000fe40008000000 */
[----:B------:R-:W-:-:S04]  /*36b0*/  USEL UR7, UR7, URZ, UP0 ;  /* 0x000000ff07077287 */ /* 0x000fc80008000000 */
[----:B------:R-:W-:Y:S01]  /*36c0*/  ULEA UR6, UR7, UR5, 0x3 ;  /* 0x0000000507067291 */ /* 0x000fe2000f8e18ff */
[----:B------:R-:W-:-:S04]  /*36d0*/  LOP3.LUT R2, R11, UR8, RZ, 0x3c, !PT ;  /* 0x000000080b027c12 */ /* 0x000fc8000f8e3cff */
[----:B--2---:R-:W-:-:S04]  /*36e0*/  SHF.L.U32 R3, R2, 0x1f, RZ ;  /* 0x0000001f02037819 */ /* 0x004fc800000006ff */
[----:B------:R-:W1:Y:S02]  /*36f0*/  SYNCS.PHASECHK.TRANS64.TRYWAIT P0, [UR6], R3 ;  /* 0x00000003ff0075a7 */ /* 0x000e640008001106 */
[----:B-1----:R-:W-:Y:S05]  /*3700*/  @!P0 BRA `(.L_x_62) ;  /* 0x0000004c006c8947 */ /* 0x002fea0003800000 */
.L_x_156:
        /* <DEDUP_REMOVED lines=9> */
.L_x_158:
[----:B------:R-:W-:-:S04]  /*37a0*/  UIADD3 UR7, UPT, UPT, UR7, 0x1, URZ ;  /* 0x0000000107077890 */ /* 0x000fc8000fffe0ff */
[----:B------:R-:W-:-:S04]  /*37b0*/  UISETP.NE.AND UP0, UPT, UR7, 0x4, UPT ;  /* 0x000000040700788c */ /* 0x000fc8000bf05270 */
[----:B------:R-:W-:Y:S02]  /*37c0*/  USEL UR6, URZ, 0x1, UP0 ;  /* 0x00000001ff067887 */ /* 0x000fe40008000000 */
[----:B------:R-:W-:-:S04]  /*37d0*/  USEL UR7, UR7, URZ, UP0 ;  /* 0x000000ff07077287 */ /* 0x000fc80008000000 */
[----:B------:R-:W-:Y:S01]  /*37e0*/  ULEA UR7, UR7, UR5, 0x3 ;  /* 0x0000000507077291 */ /* 0x000fe2000f8e18ff */
[----:B-1----:R-:W-:-:S04]  /*37f0*/  LOP3.LUT R3, R2, UR6, RZ, 0x3c, !PT ;  /* 0x0000000602037c12 */ /* 0x002fc8000f8e3cff */
[----:B------:R-:W-:-:S04]  /*3800*/  SHF.L.U32 R3, R3, 0x1f, RZ ;  /* 0x0000001f03037819 */ /* 0x000fc800000006ff */
[----:B------:R-:W1:Y:S02]  /*3810*/  SYNCS.PHASECHK.TRANS64.TRYWAIT P0, [UR7], R3 ;  /* 0x00000003ff0075a7 */ /* 0x000e640008001107 */
[----:B-1----:R-:W-:Y:S05]  /*3820*/  @!P0 BRA `(.L_x_64) ;  /* 0x0000004c00548947 */ /* 0x002fea0003800000 */
.L_x_160:
[----:B------:R-:W-:Y:S01]  /*3830*/  NOP ;  /* 0x0000000000007918 */ /* 0x000fe20000000000 */
[----:B-1----:R-:W1:Y:S01]  /*3840*/  LDS R0, [UR4+0x14] ;  /* 0x00001404ff007984 */ /* 0x002e620008000800 */
[----:B------:R-:W-:Y:S01]  /*3850*/  ULOP3.LUT UR6, UR16, 0xffff, URZ, 0xc0, !UPT ;  /* 0x0000ffff10067892 */ /* 0x000fe2000f8ec0ff */
[----:B------:R-:W-:Y:S01]  /*3860*/  UMOV UR8, 0xffff ;  /* 0x0000ffff00087882 */ /* 0x000fe20000000000 */
[----:B------:R-:W-:Y:S02]  /*3870*/  UMOV UR5, 0x1 ;  /* 0x0000000100057882 */ /* 0x000fe40000000000 */
[----:B------:R-:W-:-:S04]  /*3880*/  USHF.R.U32.HI UR6, URZ, 0x5, UR6 ;  /* 0x00000005ff067899 */ /* 0x000fc80008011606 */
[----:B------:R-:W-:Y:S02]  /*3890*/  USHF.L.U32 UR8, UR8, UR6, URZ ;  /* 0x0000000608087299 */ /* 0x000fe400080006ff */
[----:B------:R-:W-:-:S04]  /*38a0*/  USHF.L.U32 UR5, UR5, UR6, URZ ;  /* 0x0000000605057299 */ /* 0x000fc800080006ff */
[----:B-1----:R-:W-:-:S04]  /*38b0*/  LOP3.LUT R0, R0, UR8, RZ, 0xc0, !PT ;  /* 0x0000000800007c12 */ /* 0x002fc8000f8ec0ff */
[----:B------:R-:W-:-:S13]  /*38c0*/  ISETP.NE.AND P0, PT, R0, UR8, PT ;  /* 0x0000000800007c0c */ /* 0x000fda000bf05270 */
[----:B------:R-:W-:Y:S05]  /*38d0*/  @P0 BRA `(.L_x_65) ;  /* 0x0000000000580947 */ /* 0x000fea0003800000 */
[----:B------:R-:W1:Y:S02]  /*38e0*/  LDS R0, [UR4+0x18] ;  /* 0x00001804ff007984 */ /* 0x000e640008000800 */
[----:B-1----:R-:W-:-:S04]  /*38f0*/  LOP3.LUT R0, R0, UR5, RZ, 0xc0, !PT ;  /* 0x0000000500007c12 */ /* 0x002fc8000f8ec0ff */
[----:B------:R-:W-:-:S13]  /*3900*/  ISETP.NE.AND P0, PT, R0, UR5, PT ;  /* 0x0000000500007c0c */ /* 0x000fda000bf05270 */
[----:B------:R-:W-:Y:S05]  /*3910*/  @P0 BRA `(.L_x_66) ;  /* 0x00000000003c0947 */ /* 0x000fea0003800000 */
[----:B------:R-:W1:Y:S01]  /*3920*/  S2R R2, SR_LANEID ;  /* 0x0000000000027919 */ /* 0x000e620000000000 */
[----:B------:R-:W-:Y:S01]  /*3930*/  ULOP3.LUT UR8, URZ, UR8, URZ, 0x33, !UPT ;  /* 0x00000008ff087292 */ /* 0x000fe2000f8e33ff */
[----:B------:R-:W-:Y:S01]  /*3940*/  LOP3.LUT R4, RZ, UR5, RZ, 0x33, !PT ;  /* 0x00000005ff047c12 */ /* 0x000fe2000f8e33ff */
[----:B------:R-:W-:Y:S02]  /*3950*/  VOTEU.ANY UR7, UPT, PT ;  /* 0x0000000000077886 */ /* 0x000fe400038e0100 */
[----:B------:R-:W-:Y:S01]  /*3960*/  UFLO.U32 UR7, UR7 ;  /* 0x00000007000772bd */ /* 0x000fe200080e0000 */
[----:B------:R-:W2:Y:S01]  /*3970*/  REDUX UR5, R4 ;  /* 0x00000000040573c4 */ /* 0x000ea20000000000 */
[----:B------:R-:W-:-:S06]  /*3980*/  IMAD.U32 R0, RZ, RZ, UR8 ;  /* 0x00000008ff007e24 */ /* 0x000fcc000f8e00ff */
[----:B------:R4:W-:Y:S01]  /*3990*/  UTCATOMSWS.AND URZ, UR8 ;  /* 0x0000000800ff79e3 */ /* 0x0009e20008000000 */
[----:B------:R-:W3:Y:S01]  /*39a0*/  REDUX UR6, R0 ;  /* 0x00000000000673c4 */ /* 0x000ee20000000000 */
[----:B-1----:R-:W-:Y:S01]  /*39b0*/  ISETP.EQ.U32.AND P0, PT, R2, UR7, PT ;  /* 0x0000000702007c0c */ /* 0x002fe2000bf02070 */
[----:B--2---:R-:W-:Y:S01]  /*39c0*/  IMAD.U32 R2, RZ, RZ, UR5 ;  /* 0x00000005ff027e24 */ /* 0x004fe2000f8e00ff */
[----:B---3--:R-:W-:-:S11]  /*39d0*/  MOV R3, UR6 ;  /* 0x0000000600037c02 */ /* 0x008fd60008000f00 */
[----:B------:R4:W-:Y:S04]  /*39e0*/  @P0 ATOMS.AND RZ, [UR4+0x14], R3 ;  /* 0x00001403ffff098c */ /* 0x0009e8000a800004 */
[----:B------:R4:W-:Y:S01]  /*39f0*/  @P0 ATOMS.AND RZ, [UR4+0x18], R2 ;  /* 0x00001802ffff098c */ /* 0x0009e2000a800004 */
[----:B------:R-:W-:Y:S05]  /*3a00*/  BRA `(.L_x_67) ;  /* 0x0000000000147947 */ /* 0x000fea0003800000 */
.L_x_66:
[----:B------:R-:W-:Y:S02]  /*3a10*/  MOV R2, 0x3a30 ;  /* 0x00003a3000027802 */ /* 0x000fe40000000f00 */
[----:B---3-5:R-:W-:Y:S05]  /*3a20*/  CALL.REL.NOINC `($__internal_0_$__cuda_sm10x_tcgen05_guardrail_trap_col_being_dealloced_not_returned_by_alloc) ;  /* 0x00000050003c7944 */ /* 0x028fea0003c00000 */
[----:B------:R-:W-:Y:S05]  /*3a30*/  BRA `(.L_x_67) ;  /* 0x0000000000087947 */ /* 0x000fea0003800000 */
.L_x_65:
[----:B------:R-:W-:Y:S02]  /*3a40*/  MOV R2, 0x3a60 ;  /* 0x00003a6000027802 */ /* 0x000fe40000000f00 */
[----:B---3-5:R-:W-:Y:S05]  /*3a50*/  CALL.REL.NOINC `($__internal_2_$__cuda_sm10x_tcgen05_guardrail_trap_unallocated_columns_being_dealloced) ;  /* 0x0000005000487944 */ /* 0x028fea0003c00000 */
.L_x_67:
[----:B------:R-:W-:Y:S01]  /*3a60*/  NOP ;  /* 0x0000000000007918 */ /* 0x000fe20000000000 */
[----:B----4-:R-:W-:Y:S05]  /*3a70*/  EXIT ;  /* 0x000000000000794d */ /* 0x010fea0003800000 */
.L_x_49:
[----:B------:R-:W-:-:S09]  /*3a80*/  UISETP.NE.OR UP2, UPT, UR8, 0x3, !UP2 ;  /* 0x000000030800788c */ /* 0x000fd2000d745670 */
[----:B------:R-:W-:Y:S05]  /*3a90*/  BRA.U UP2, `(.L_x_68) ;  /* 0x0000001102147547 */ /* 0x000fea000b800000 */
[----:B------:R-:W1:Y:S01]  /*3aa0*/  LDC R0, c[0x0][0xb30] ;  /* 0x0002cc00ff007b82 */ /* 0x000e620000000800 */
[----:B------:R-:W2:Y:S01]  /*3ab0*/  LDCU.64 UR8, c[0x0][0x888] ;  /* 0x00011100ff0877ac */ /* 0x000ea20008000a00 */
[----:B------:R-:W-:Y:S02]  /*3ac0*/  HFMA2 R25, -RZ, RZ, 0, 0 ;  /* 0x00000000ff197431 */ /* 0x000fe400000001ff */
[----:B------:R-:W-:Y:S01]  /*3ad0*/  IMAD.MOV.U32 R32, RZ, RZ, 0x1 ;  /* 0x00000001ff207424 */ /* 0x000fe200078e00ff */
[----:B------:R-:W-:Y:S01]  /*3ae0*/  MOV R23, 0x1000 ;  /* 0x0000100000177802 */ /* 0x000fe20000000f00 */
[----:B------:R-:W4:Y:S01]  /*3af0*/  LDCU.64 UR4, c[0x0][0x890] ;  /* 0x00011200ff0477ac */ /* 0x000f220008000a00 */
[----:B------:R-:W-:Y:S01]  /*3b00*/  IMAD.MOV.U32 R27, RZ, RZ, RZ ;  /* 0x000000ffff1b7224 */ /* 0x000fe200078e00ff */
[----:B------:R-:W3:Y:S01]  /*3b10*/  LDC R19, c[0x0][0x370] ;  /* 0x0000dc00ff137b82 */ /* 0x000ee20000000800 */
[----:B------:R-:W-:Y:S01]  /*3b20*/  UMOV UR7, 0x400 ;  /* 0x0000040000077882 */ /* 0x000fe20000000000 */
[----:B------:R-:W-:-:S02]  /*3b30*/  UPLOP3.LUT UP1, UPT, UPT, UPT, UPT, 0x40, 0x4 ;  /* 0x000000000004789c */ /* 0x000fc40003f2e870 */
[----:B------:R-:W-:-:S04]  /*3b40*/  ULEA UR7, UR37, UR7, 0x18 ;  /* 0x0000000725077291 */ /* 0x000fc8000f8ec0ff */
[----:B------:R-:W3:Y:S01]  /*3b50*/  LDC R2, c[0x0][0xb0c] ;  /* 0x0002c300ff027b82 */ /* 0x000ee20000000800 */
[----:B------:R-:W-:Y:S02]  /*3b60*/  UIADD3 UR13, UPT, UPT, UR7, 0x68, URZ ;  /* 0x00000068070d7890 */ /* 0x000fe4000fffe0ff */
[----:B--2---:R-:W-:Y:S02]  /*3b70*/  UISETP.NE.U32.AND UP2, UPT, UR8, URZ, UPT ;  /* 0x000000ff0800728c */ /* 0x004fe4000bf45070 */
[----:B------:R-:W-:Y:S02]  /*3b80*/  UIADD3 UR33, UPT, UPT, UR7, 0x50, URZ ;  /* 0x0000005007217890 */ /* 0x000fe4000fffe0ff */
[----:B----4-:R-:W-:Y:S01]  /*3b90*/  UISETP.NE.U32.AND UP3, UPT, UR4, URZ, UPT ;  /* 0x000000ff0400728c */ /* 0x010fe2000bf65070 */
[----:B------:R-:W2:Y:S01]  /*3ba0*/  LDC R18, c[0x0][0xb20] ;  /* 0x0002c800ff127b82 */ /* 0x000ea20000000800 */
[----:B-1----:R-:W-:Y:S01]  /*3bb0*/  ISETP.NE.AND P1, PT, R0, 0x1, PT ;  /* 0x000000010000780c */ /* 0x002fe20003f25270 */
[----:B------:R-:W-:-:S02]  /*3bc0*/  UISETP.NE.AND.EX UP2, UPT, UR9, URZ, UPT, UP2 ;  /* 0x000000ff0900728c */ /* 0x000fc4000bf45320 */
[----:B------:R-:W-:Y:S02]  /*3bd0*/  UIADD3 UR25, UPT, UPT, UR7, 0x58, URZ ;  /* 0x0000005807197890 */ /* 0x000fe4000fffe0ff */
[----:B------:R-:W-:Y:S02]  /*3be0*/  UIADD3 UR17, UPT, UPT, UR7, 0x60, URZ ;  /* 0x0000006007117890 */ /* 0x000fe4000fffe0ff */
[----:B------:R-:W1:Y:S01]  /*3bf0*/  LDC.64 R36, c[0x0][0x348] ;  /* 0x0000d200ff247b82 */ /* 0x000e620000000a00 */
[----:B------:R-:W-:Y:S02]  /*3c00*/  UPRMT UR13, UR37, 0x654, UR13 ;  /* 0x00000654250d7896 */ /* 0x000fe4000800000d */
[----:B------:R-:W-:-:S05]  /*3c10*/  UISETP.NE.AND.EX UP3, UPT, UR5, URZ, UPT, UP3 ;  /* 0x000000ff0500728c */ /* 0x000fca000bf65330 */
[----:B------:R-:W4:Y:S08]  /*3c20*/  LDC.64 R16, c[0x0][0xb10] ;  /* 0x0002c400ff107b82 */ /* 0x000f300000000a00 */
[----:B------:R-:W1:Y:S08]  /*3c30*/  LDC.64 R6, c[0x0][0xb18] ;  /* 0x0002c600ff067b82 */ /* 0x000e700000000a00 */
[----:B------:R-:W1:Y:S08]  /*3c40*/  LDC.64 R4, c[0x0][0xb28] ;  /* 0x0002ca00ff047b82 */ /* 0x000e700000000a00 */
[----:B--23--:R-:W1:Y:S02]  /*3c50*/  LDC R22, c[0x0][0x374] ;  /* 0x0000dd00ff167b82 */ /* 0x00ce640000000800 */
.L_x_79:
[----:B------:R-:W-:Y:S02]  /*3c60*/  LEA R0, R27, UR7, 0x3 ;  /* 0x000000071b007c11 */ /* 0x000fe4000f8e18ff */
[----:B------:R-:W-:Y:S02]  /*3c70*/  SHF.L.U32 R3, R25, 0x1f, RZ ;  /* 0x0000001f19037819 */ /* 0x000fe400000006ff */
[----:B------:R-:W-:Y:S02]  /*3c80*/  LEA R28, R27, UR7, 0x4 ;  /* 0x000000071b1c7c11 */ /* 0x000fe4000f8e20ff */
[----:B--2---:R-:W2:Y:S02]  /*3c90*/  SYNCS.PHASECHK.TRANS64.TRYWAIT P0, [R0+URZ+0xa0], R3 ;  /* 0x0000a003000075a7 */ /* 0x004ea400080011ff */
[----:B--2---:R-:W-:Y:S05]  /*3ca0*/  @!P0 BRA `(.L_x_69) ;  /* 0x00000048004c8947 */ /* 0x004fea0003800000 */
.L_x_161:
[----:B------:R-:W-:Y:S01]  /*3cb0*/  ISETP.GE.AND P0, PT, R26, 0x1, PT ;  /* 0x000000011a00780c */ /* 0x000fe20003f06270 */
[----:B------:R-:W3:Y:S01]  /*3cc0*/  LDS.128 R28, [R28+0x130] ;  /* 0x000130001c1c7984 */ /* 0x000ee20000000c00 */
[----:B--2---:R-:W-:Y:S01]  /*3cd0*/  VIADD R0, R0, 0xb0 ;  /* 0x000000b000007836 */ /* 0x004fe20000000000 */
[----:B------:R-:W-:Y:S01]  /*3ce0*/  @!PT LDS RZ, [RZ] ;  /* 0x00000000fffff984 */ /* 0x000fe20000000800 */
[----:B------:R-:W-:Y:S01]  /*3cf0*/  @!PT LDS RZ, [RZ] ;  /* 0x00000000fffff984 */ /* 0x000fe20000000800 */
[----:B------:R-:W-:Y:S01]  /*3d00*/  @!PT LDS RZ, [RZ] ;  /* 0x00000000fffff984 */ /* 0x000fe20000000800 */
[----:B------:R-:W-:Y:S01]  /*3d10*/  @!PT LDS RZ, [RZ] ;  /* 0x00000000fffff984 */ /* 0x000fe20000000800 */
[----:B------:R2:W-:Y:S06]  /*3d20*/  MEMBAR.ALL.CTA ;  /* 0x0000000000007992 */ /* 0x0005ec0000008000 */
[----:B--2---:R-:W2:Y:S01]  /*3d30*/  FENCE.VIEW.ASYNC.S ;  /* 0x00000000000073c6 */ /* 0x004ea20000000000 */
[----:B------:R-:W-:Y:S04]  /*3d40*/  PRMT R0, RZ, 0x654, R0 ;  /* 0x00000654ff007816 */ /* 0x000fe80000000000 */
[----:B--2---:R2:W-:Y:S01]  /*3d50*/  SYNCS.ARRIVE.TRANS64.RED.A1T0 RZ, [R0+URZ], RZ ;  /* 0x000000ff00ff79a7 */ /* 0x0045e200081004ff */
[----:B---3--:R-:W-:Y:S11]  /*3d60*/  LOP3.LUT P3, RZ, R30, 0x1, RZ, 0xc0, !PT ;  /* 0x000000011eff7812 */ /* 0x008ff6000786c0ff */
[----:B------:R-:W-:Y:S02]  /*3d70*/  @!UPT UIADD3 URZ, UPT, UPT, URZ, URZ, URZ ;  /* 0x000000fffffff290 */ /* 0x000fe4000fffe0ff */
[----:B------:R-:W-:Y:S02]  /*3d80*/  @P3 MOV R13, R28 ;  /* 0x0000001c000d3202 */ /* 0x000fe40000000f00 */
[----:B------:R-:W-:Y:S01]  /*3d90*/  @P3 LOP3.LUT R8, R29, 0xffff, RZ, 0xc0, !PT ;  /* 0x0000ffff1d083812 */ /* 0x000fe200078ec0ff */
[----:B--2---:R-:W-:Y:S06]  /*3da0*/  @!P0 BRA `(.L_x_70) ;  /* 0x0000000000a48947 */ /* 0x004fec0003800000 */
[----:B-1---5:R-:W-:Y:S01]  /*3db0*/  IMAD.HI.U32 R33, R22, R7, RZ ;  /* 0x0000000716217227 */ /* 0x022fe200078e00ff */
[----:B------:R-:W-:Y:S02]  /*3dc0*/  ISETP.NE.AND P0, PT, R6, 0x1, PT ;  /* 0x000000010600780c */ /* 0x000fe40003f05270 */
[----:B------:R-:W-:Y:S01]  /*3dd0*/  ISETP.NE.AND P2, PT, R26, 0x1, PT ;  /* 0x000000011a00780c */ /* 0x000fe20003f45270 */
[----:B----4-:R-:W-:Y:S01]  /*3de0*/  IMAD.HI.U32 R34, R19, R16, RZ ;  /* 0x0000001013227227 */ /* 0x010fe200078e00ff */
[----:B------:R-:W-:Y:S02]  /*3df0*/  SHF.R.U32.HI R33, RZ, R18, R33 ;  /* 0x00000012ff217219 */ /* 0x000fe40000011621 */
[----:B------:R-:W-:Y:S01]  /*3e00*/  ISETP.NE.AND P4, PT, R2, 0x1, PT ;  /* 0x000000010200780c */ /* 0x000fe20003f85270 */
[----:B------:R-:W-:Y:S01]  /*3e10*/  IMAD.HI.U32 R38, R13, R16, RZ ;  /* 0x000000100d267227 */ /* 0x000fe200078e00ff */
[----:B------:R-:W-:Y:S02]  /*3e20*/  SHF.R.U32.HI R34, RZ, R17, R34 ;  /* 0x00000011ff227219 */ /* 0x000fe40000011622 */
[----:B------:R-:W-:Y:S01]  /*3e30*/  SEL R3, R22, R33, !P0 ;  /* 0x0000002116037207 */ /* 0x000fe20004000000 */
[C---:B------:R-:W-:Y:S01]  /*3e40*/  IMAD.HI.U32 R33, R8.reuse, R7, RZ ;  /* 0x0000000708217227 */ /* 0x040fe200078e00ff */
[----:B------:R-:W-:Y:S02]  /*3e50*/  SEL R11, R19, R34, !P4 ;  /* 0x00000022130b7207 */ /* 0x000fe40006000000 */
[----:B------:R-:W-:Y:S01]  /*3e60*/  SHF.R.U32.HI R38, RZ, R17, R38 ;  /* 0x00000011ff267219 */ /* 0x000fe20000011626 */
[----:B------:R-:W-:Y:S01]  /*3e70*/  IMAD.HI.U32 R40, R3, R4, RZ ;  /* 0x0000000403287227 */ /* 0x000fe200078e00ff */
[----:B------:R-:W-:Y:S03]  /*3e80*/  SHF.R.U32.HI R33, RZ, R18, R33 ;  /* 0x00000012ff217219 */ /* 0x000fe60000011621 */
[----:B------:R-:W-:Y:S01]  /*3e90*/  IMAD.HI.U32 R34, R11, R4, RZ ;  /* 0x000000040b227227 */ /* 0x000fe200078e00ff */
[----:B------:R-:W-:Y:S02]  /*3ea0*/  @P2 SHF.R.U32.HI R3, RZ, R5, R40 ;  /* 0x00000005ff032219 */ /* 0x000fe40000011628 */
[----:B------:R-:W-:Y:S02]  /*3eb0*/  SEL R9, R8, R33, !P0 ;  /* 0x0000002108097207 */ /* 0x000fe40004000000 */
[----:B------:R-:W-:Y:S01]  /*3ec0*/  @P2 SHF.R.U32.HI R11, RZ, R5, R34 ;  /* 0x00000005ff0b2219 */ /* 0x000fe20000011622 */
[C---:B------:R-:W-:Y:S01]  /*3ed0*/  IMAD R10, R26.reuse, R3, RZ ;  /* 0x000000031a0a7224 */ /* 0x040fe200078e02ff */
[----:B------:R-:W-:Y:S01]  /*3ee0*/  SEL R3, R13, R38, !P4 ;  /* 0x000000260d037207 */ /* 0x000fe20006000000 */
[C---:B------:R-:W-:Y:S03]  /*3ef0*/  IMAD.HI.U32 R14, R9.reuse, R4, RZ ;  /* 0x00000004090e7227 */ /* 0x040fe600078e00ff */
[----:B------:R-:W-:Y:S01]  /*3f00*/  ISETP.GE.AND P0, PT, R9, R10, PT ;  /* 0x0000000a0900720c */ /* 0x000fe20003f06270 */
[C---:B------:R-:W-:Y:S01]  /*3f10*/  IMAD R12, R26.reuse, R11, RZ ;  /* 0x0000000b1a0c7224 */ /* 0x040fe200078e02ff */
[-C--:B------:R-:W-:Y:S04]  /*3f20*/  SHF.R.U32.HI R14, RZ, R5.reuse, R14 ;  /* 0x00000005ff0e7219 */ /* 0x080fe8000001160e */
[----:B------:R-:W-:Y:S02]  /*3f30*/  ISETP.GE.OR P0, PT, R3, R12, P0 ;  /* 0x0000000c0300720c */ /* 0x000fe40000706670 */
[----:B------:R-:W-:Y:S05]  /*3f40*/  SEL R15, R9, R14, !P2 ;  /* 0x0000000e090f7207 */ /* 0x000fea0005000000 */
[----:B------:R-:W-:Y:S04]  /*3f50*/  IMAD.MOV R14, RZ, RZ, -R15 ;  /* 0x000000ffff0e7224 */ /* 0x000fe800078e0a0f */
[----:B------:R-:W-:Y:S02]  /*3f60*/  IMAD R14, R26, R14, R9 ;  /* 0x0000000e1a0e7224 */ /* 0x000fe400078e0209 */
[C---:B------:R-:W-:Y:S05]  /*3f70*/  @!P0 IMAD.HI.U32 R10, R3.reuse, R4, RZ ;  /* 0x00000004030a8227 */ /* 0x040fea00078e00ff */
[----:B------:R-:W-:Y:S04]  /*3f80*/  @!P0 SHF.R.U32.HI R10, RZ, R5, R10 ;  /* 0x00000005ff0a8219 */ /* 0x000fe8000001160a */
[----:B------:R-:W-:Y:S01]  /*3f90*/  @!P0 SEL R0, R3, R10, !P2 ;  /* 0x0000000a03008207 */ /* 0x000fe20005000000 */
[----:B------:R-:W-:Y:S03]  /*3fa0*/  IMAD.MOV R10, RZ, RZ, -R3 ;  /* 0x000000ffff0a7224 */ /* 0x000fe600078e0a03 */
[----:B------:R-:W-:Y:S01]  /*3fb0*/  @!P0 IADD3 R15, PT, PT, R15, -R0, RZ ;  /* 0x800000000f0f8210 */ /* 0x000fe20007ffe0ff */
[----:B------:R-:W-:Y:S01]  /*3fc0*/  @!P0 IMAD R0, R11, R14, R0 ;  /* 0x0000000e0b008224 */ /* 0x000fe200078e0200 */
[----:B------:R-:W-:Y:S01]  /*3fd0*/  IADD3 R11, PT, PT, -R9, RZ, RZ ;  /* 0x000000ff090b7210 */ /* 0x000fe20007ffe1ff */
[----:B------:R-:W-:Y:S02]  /*3fe0*/  IMAD R13, R2, R10, R13 ;  /* 0x0000000a020d7224 */ /* 0x000fe400078e020d */
[----:B------:R-:W-:Y:S02]  /*3ff0*/  @!P0 IMAD R9, R15, R26, R3 ;  /* 0x0000001a0f098224 */ /* 0x000fe400078e0203 */
[----:B------:R-:W-:Y:S02]  /*4000*/  @!P0 IMAD.MOV.U32 R3, RZ, RZ, R0 ;  /* 0x000000ffff038224 */ /* 0x000fe400078e0000 */
[----:B------:R-:W-:Y:S02]  /*4010*/  IMAD R8, R6, R11, R8 ;  /* 0x0000000b06087224 */ /* 0x000fe400078e0208 */
[----:B------:R-:W-:Y:S02]  /*4020*/  IMAD R13, R3, R2, R13 ;  /* 0x00000002030d7224 */ /* 0x000fe400078e020d */
[----:B------:R-:W-:Y:S02]  /*4030*/  IMAD R8, R9, R6, R8 ;  /* 0x0000000609087224 */ /* 0x000fe400078e0208 */
.L_x_70:
[----:B------:R-:W-:Y:S05]  /*4040*/  BRA.U UP1, `(.L_x_71) ;  /* 0x0000000101107547 */ /* 0x000fea000b800000 */
[----:B------:R-:W-:Y:S04]  /*4050*/  MOV R0, UR6 ;  /* 0x0000000600007c02 */ /* 0x000fe80008000f00 */
[----:B------:R-:W-:Y:S04]  /*4060*/  SHF.L.U32 R3, R0, 0x1f, RZ ;  /* 0x0000001f00037819 */ /* 0x000fe800000006ff */
[----:B------:R-:W2:Y:S02]  /*4070*/  SYNCS.PHASECHK.TRANS64.TRYWAIT P0, [UR7+0x98], R3 ;  /* 0x00009803ff0075a7 */ /* 0x000ea40008001107 */
[----:B--2---:R-:W-:Y:S05]  /*4080*/  @!P0 BRA `(.L_x_72) ;  /* 0x0000004400688947 */ /* 0x004fea0003800000 */
.L_x_71:
[----:B------:R-:W-:Y:S02]  /*4090*/  R2UR UR35, R21 ;  /* 0x00000000152372ca */ /* 0x000fe400000e0000 */
[----:B------:R-:W-:Y:S02]  /*40a0*/  R2UR UR34, R20 ;  /* 0x00000000142272ca */ /* 0x000fe400000e0000 */
[----:B------:R-:W-:Y:S02]  /*40b0*/  ISETP.NE.U32.AND P2, PT, RZ, UR4, PT ;  /* 0x00000004ff007c0c */ /* 0x000fe4000bf45070 */
[----:B------:R-:W-:Y:S02]  /*40c0*/  SHF.L.U32 R12, R32, 0x1f, RZ ;  /* 0x0000001f200c7819 */ /* 0x000fe400000006ff */
[----:B------:R-:W-:Y:S05]  /*40d0*/  ISETP.NE.AND.EX P2, PT, RZ, UR5, PT, P2 ;  /* 0x00000005ff007c0c */ /* 0x000fea000bf45320 */
[----:B------:R-:W-:Y:S02]  /*40e0*/  USHF.L.U32 UR35, UR35, 0x6, URZ ;  /* 0x0000000623237899 */ /* 0x000fe400080006ff */
[----:B------:R-:W-:Y:S01]  /*40f0*/  USHF.L.U32 UR34, UR34, 0x7, URZ ;  /* 0x0000000722227899 */ /* 0x000fe200080006ff */
[----:B------:R-:W-:Y:S11]  /*4100*/  BRA.U !UP3, `(.L_x_73) ;  /* 0x000000010b347547 */ /* 0x000ff6000b800000 */
[----:B------:R-:W-:Y:S01]  /*4110*/  UPLOP3.LUT UP0, UPT, UPT, UPT, UP2, 0x80, 0x8 ;  /* 0x000000000008789c */ /* 0x000fe20003f0f020 */
[----:B--2---:R-:W-:Y:S02]  /*4120*/  HFMA2 R0, -RZ, RZ, 0, 5.9604644775390625e-08 ;  /* 0x00000001ff007431 */ /* 0x004fe400000001ff */
[----:B------:R-:W-:Y:S03]  /*4130*/  IMAD.MOV.U32 R59, RZ, RZ, 0x1 ;  /* 0x00000001ff3b7424 */ /* 0x000fe600078e00ff */
[----:B------:R-:W-:Y:S05]  /*4140*/  PLOP3.LUT P0, PT, PT, PT, UP0, 0x80, 0x8 ;  /* 0x000000000008781c */ /* 0x000fea0003f0f008 */
[----:B------:R-:W2:Y:S01]  /*4150*/  @UP0 LDCU.64 UR10, c[0x0][0x888] ;  /* 0x00011100ff0a07ac */ /* 0x000ea20008000a00 */
[----:B------:R-:W-:Y:S07]  /*4160*/  @UP0 UIMAD UR8, UR36, UR4, URZ ;  /* 0x00000004240802a4 */ /* 0x000fee000f8e02ff */
[----:B------:R-:W-:Y:S01]  /*4170*/  @!P0 PRMT R59, R0, 0x7610, R59 ;  /* 0x00007610003b8816 */ /* 0x000fe2000000003b */
[----:B--2---:R-:W-:Y:S03]  /*4180*/  @UP0 UIMAD.WIDE UR10, UR8, 0x4, UR10 ;  /* 0x00000004080a08a5 */ /* 0x004fe6000f8e020a */
[----:B------:R-:W2:Y:S03]  /*4190*/  @!UP0 LDCU UR8, c[0x0][0x880] ;  /* 0x00011000ff0887ac */ /* 0x000ea60008000800 */
[----:B------:R-:W-:Y:S01]  /*41a0*/  IMAD.U32 R10, RZ, RZ, UR10 ;  /* 0x0000000aff0a7e24 */ /* 0x000fe2000f8e00ff */
[----:B------:R-:W-:Y:S05]  /*41b0*/  MOV R11, UR11 ;  /* 0x0000000b000b7c02 */ /* 0x000fea0008000f00 */
[----:B-----5:R3:W5:Y:S02]  /*41c0*/  @P0 LDG.E R35, desc[UR46][R10.64] ;  /* 0x0000002e0a230981 */ /* 0x020764000c1e1900 */
[----:B--23--:R-:W-:Y:S07]  /*41d0*/  @!P0 IMAD.U32 R35, RZ, RZ, UR8 ;  /* 0x00000008ff238e24 */ /* 0x00cfee000f8e00ff */
.L_x_73:
[----:B-----5:R-:W-:Y:S01]  /*41e0*/  @!P2 FSETP.EQ.AND P0, PT, R35, RZ, PT ;  /* 0x000000ff2300a20b */ /* 0x020fe20003f02000 */
[----:B------:R-:W-:Y:S01]  /*41f0*/  @!UPT UIADD3 URZ, UPT, UPT, URZ, URZ, URZ ;  /* 0x000000fffffff290 */ /* 0x000fe2000fffe0ff */
[----:B------:R-:W-:Y:S11]  /*4200*/  @!P2 BRA `(.L_x_74) ;  /* 0x000000000014a947 */ /* 0x000ff60003800000 */
[----:B------:R-:W-:Y:S02]  /*4210*/  LOP3.LUT P2, RZ, R59, 0xff, RZ, 0xc0, !PT ;  /* 0x000000ff3bff7812 */ /* 0x000fe4000784c0ff */
[----:B------:R-:W-:Y:S04]  /*4220*/  PLOP3.LUT P0, PT, PT, PT, UP0, 0x80, 0x8 ;  /* 0x000000000008781c */ /* 0x000fe80003f0f008 */
[----:B------:R-:W-:Y:S07]  /*4230*/  PLOP3.LUT P0, PT, P0, PT, PT, 0x8, 0x80 ;  /* 0x000000000080781c */ /* 0x000fee000070e170 */
[----:B------:R-:W-:Y:S11]  /*4240*/  @P2 FSETP.EQ.AND P0, PT, R35, RZ, PT ;  /* 0x000000ff2300220b */ /* 0x000ff60003f02000 */
[----:B------:R-:W-:Y:S02]  /*4250*/  @!UPT UIADD3 URZ, UPT, UPT, URZ, URZ, URZ ;  /* 0x000000fffffff290 */ /* 0x000fe4000fffe0ff */
.L_x_74:
[----:B------:R-:W3:Y:S01]  /*4260*/  SYNCS.PHASECHK.TRANS64.TRYWAIT P2, [UR7+0x70], R12 ;  /* 0x0000700cff0075a7 */ /* 0x000ee20008041107 */
[----:B------:R-:W-:Y:S04]  /*4270*/  ELECT P4, URZ, PT ;  /* 0x0000000000ff782f */ /* 0x000fe80003880000 */
[----:B------:R-:W-:Y:S11]  /*4280*/  PLOP3.LUT P4, PT, P0, P4, PT, 0xf2, 0x2f ;  /* 0x00000000002f781c */ /* 0x000ff60000789e72 */
[----:B------:R-:W-:Y:S02]  /*4290*/  @!UPT UIADD3 URZ, UPT, UPT, URZ, URZ, URZ ;  /* 0x000000fffffff290 */ /* 0x000fe4000fffe0ff */
[----:B-1----:R-:W-:Y:S05]  /*42a0*/  @!P4 IADD3 R9, P0, PT, R36, 0x580, RZ ;  /* 0x000005802409c810 */ /* 0x002fea0007f1e0ff */
[----:B--2---:R-:W-:Y:S01]  /*42b0*/  @!P4 IMAD.X R0, RZ, RZ, R37, P0 ;  /* 0x000000ffff00c224 */ /* 0x004fe200000e0625 */
[----:B---3--:R-:W-:Y:S07]  /*42c0*/  @!P2 BRA `(.L_x_75) ;  /* 0x0000004000f0a947 */ /* 0x008fee0003800000 */
.L_x_164:
[----:B------:R-:W-:Y:S01]  /*42d0*/  @!P4 R2UR UR8, R0 ;  /* 0x000000000008c2ca */ /* 0x000fe200000e0000 */
[----:B------:R-:W-:Y:S01]  /*42e0*/  VOTEU.ALL UP1, P4 ;  /* 0x0000000000ff7886 */ /* 0x000fe20002020000 */
[----:B------:R-:W-:Y:S01]  /*42f0*/  @!P4 R2UR UR9, R9 ;  /* 0x000000000909c2ca */ /* 0x000fe200000e0000 */
[----:B------:R-:W-:Y:S01]  /*4300*/  @!P4 IMAD.MOV.U32 R0, RZ, RZ, 0x1000 ;  /* 0x00001000ff00c424 */ /* 0x000fe200078e00ff */
[----:B------:R-:W-:Y:S01]  /*4310*/  UMOV UR10, 0x0 ;  /* 0x00000000000a7882 */ /* 0x000fe20000000000 */
[----:B------:R-:W-:Y:S01]  /*4320*/  UMOV UR11, 0x10000000 ;  /* 0x10000000000b7882 */ /* 0x000fe20000000000 */
[----:B------:R-:W-:Y:S01]  /*4330*/  @!UP1 UIADD3 UR32, UPT, UPT, UR7, 0x200, URZ ;  /* 0x0000020007209890 */ /* 0x000fe2000fffe0ff */
[----:B------:R-:W-:Y:S01]  /*4340*/  @!P4 IADD3 R9, P0, PT, R36, 0x580, RZ ;  /* 0x000005802409c810 */ /* 0x000fe20007f1e0ff */
[----:B------:R-:W-:Y:S05]  /*4350*/  VOTEU.ALL UP1, P4 ;  /* 0x0000000000ff7886 */ /* 0x000fea0002020000 */
[----:B------:R-:W-:Y:S01]  /*4360*/  IMAD.U32 R11, RZ, RZ, UR8 ;  /* 0x00000008ff0b7e24 */ /* 0x000fe2000f8e00ff */
[----:B------:R-:W-:Y:S01]  /*4370*/  UPRMT UR8, UR37, 0x654, UR33 ;  /* 0x0000065425087896 */ /* 0x000fe20008000021 */
[----:B------:R-:W-:Y:S03]  /*4380*/  IMAD.U32 R10, RZ, RZ, UR9 ;  /* 0x00000009ff0a7e24 */ /* 0x000fe6000f8e00ff */
[----:B------:R-:W-:Y:S02]  /*4390*/  @!P4 R2UR UR15, R11 ;  /* 0x000000000b0fc2ca */ /* 0x000fe400000e0000 */
[----:B------:R-:W-:Y:S11]  /*43a0*/  @!P4 R2UR UR14, R10 ;  /* 0x000000000a0ec2ca */ /* 0x000ff600000e0000 */
[----:B------:R-:W-:Y:S02]  /*43b0*/  @!UPT UIADD3 URZ, UPT, UPT, URZ, URZ, URZ ;  /* 0x000000fffffff290 */ /* 0x000fe4000fffe0ff */
[----:B------:R2:W-:Y:S01]  /*43c0*/  @!UP1 UTMALDG.3D [UR32], [UR14], desc[UR10] ;  /* 0x00000a200e0095b4 */ /* 0x0005e20008011000 */
[----:B------:R3:W-:Y:S01]  /*43d0*/  @!P4 SYNCS.ARRIVE.TRANS64.RED.A0TR RZ, [UR7+0x50], R0 ;  /* 0x00005000ffffc9a7 */ /* 0x0007e20008300407 */
[----:B------:R-:W-:Y:S01]  /*43e0*/  SYNCS.ARRIVE.TRANS64.RED.A1T0 RZ, [UR8], RZ ;  /* 0x000000ffffff79a7 */ /* 0x000fe20008100408 */
[----:B---3--:R-:W-:Y:S01]  /*43f0*/  @!P4 IMAD.X R0, RZ, RZ, R37, P0 ;  /* 0x000000ffff00c224 */ /* 0x008fe200000e0625 */
[----:B------:R-:W3:Y:S02]  /*4400*/  SYNCS.PHASECHK.TRANS64.TRYWAIT P2, [UR7+0x78], R12 ;  /* 0x0000780cff0075a7 */ /* 0x000ee40008041107 */
[----:B--23--:R-:W-:Y:S05]  /*4410*/  @!P2 BRA `(.L_x_76) ;  /* 0x0000004000b4a947 */ /* 0x00cfea0003800000 */
.L_x_166:
        /* <DEDUP_REMOVED lines=8> */
[----:B------:R-:W-:Y:S01]  /*44a0*/  @!UP1 UIADD3 UR24, UPT, UPT, UR7, 0x1200, URZ ;  /* 0x0000120007189890 */ /* 0x000fe2000fffe0ff */
[----:B------:R-:W-:Y:S01]  /*44b0*/  VOTEU.ALL UP1, P4 ;  /* 0x0000000000ff7886 */ /* 0x000fe20002020000 */
[----:B------:R-:W-:Y:S01]  /*44c0*/  UMOV UR27, UR35 ;  /* 0x00000023001b7c82 */ /* 0x000fe20008000000 */
[----:B------:R-:W-:Y:S02]  /*44d0*/  UMOV UR28, UR36 ;  /* 0x00000024001c7c82 */ /* 0x000fe40008000000 */
[----:B------:R-:W-:Y:S01]  /*44e0*/  IMAD.U32 R11, RZ, RZ, UR8 ;  /* 0x00000008ff0b7e24 */ /* 0x000fe2000f8e00ff */
[----:B------:R-:W-:Y:S01]  /*44f0*/  UPRMT UR8, UR37, 0x654, UR25 ;  /* 0x0000065425087896 */ /* 0x000fe20008000019 */
[----:B------:R-:W-:Y:S02]  /*4500*/  IMAD.U32 R10, RZ, RZ, UR9 ;  /* 0x00000009ff0a7e24 */ /* 0x000fe4000f8e00ff */
[----:B------:R-:W-:Y:S01]  /*4510*/  @!P4 IMAD.X R20, RZ, RZ, R37, P0 ;  /* 0x000000ffff14c224 */ /* 0x000fe200000e0625 */
[----:B------:R-:W-:Y:S02]  /*4520*/  @!P4 R2UR UR15, R11 ;  /* 0x000000000b0fc2ca */ /* 0x000fe400000e0000 */
[----:B------:R-:W-:Y:S11]  /*4530*/  @!P4 R2UR UR14, R10 ;  /* 0x000000000a0ec2ca */ /* 0x000ff600000e0000 */
[----:B------:R-:W-:Y:S02]  /*4540*/  @!UPT UIADD3 URZ, UPT, UPT, URZ, URZ, URZ ;  /* 0x000000fffffff290 */ /* 0x000fe4000fffe0ff */
[----:B------:R2:W-:Y:S01]  /*4550*/  @!UP1 UTMALDG.3D [UR24], [UR14], desc[UR10] ;  /* 0x00000a180e0095b4 */ /* 0x0005e20008011000 */
[----:B------:R2:W-:Y:S01]  /*4560*/  @!P4 SYNCS.ARRIVE.TRANS64.RED.A0TR RZ, [UR7+0x58], R0 ;  /* 0x00005800ffffc9a7 */ /* 0x0005e20008300407 */
[----:B------:R-:W-:Y:S01]  /*4570*/  SYNCS.ARRIVE.TRANS64.RED.A1T0 RZ, [UR8], RZ ;  /* 0x000000ffffff79a7 */ /* 0x000fe20008100408 */
[----:B------:R-:W3:Y:S02]  /*4580*/  SYNCS.PHASECHK.TRANS64.TRYWAIT P2, [UR7+0x80], R12 ;  /* 0x0000800cff0075a7 */ /* 0x000ee40008041107 */
[----:B--23--:R-:W-:Y:S05]  /*4590*/  @!P2 BRA `(.L_x_77) ;  /* 0x00000040006ca947 */ /* 0x00cfea0003800000 */
.L_x_168:
[----:B------:R-:W2:Y:S01]  /*45a0*/  LDC.64 R14, c[0x0][0xb10] ;  /* 0x0002c400ff0e7b82 */ /* 0x000ea20000000a00 */
[----:B------:R-:W-:Y:S01]  /*45b0*/  @!P4 R2UR UR8, R20 ;  /* 0x000000001408c2ca */ /* 0x000fe200000e0000 */
[----:B------:R-:W-:Y:S01]  /*45c0*/  VOTEU.ALL UP1, P4 ;  /* 0x0000000000ff7886 */ /* 0x000fe20002020000 */
[----:B------:R-:W-:Y:S01]  /*45d0*/  @!P4 R2UR UR9, R21 ;  /* 0x000000001509c2ca */ /* 0x000fe200000e0000 */
[----:B------:R-:W-:Y:S01]  /*45e0*/  UMOV UR10, 0x0 ;  /* 0x00000000000a7882 */ /* 0x000fe20000000000 */
[----:B------:R-:W-:Y:S03]  /*45f0*/  UMOV UR11, 0x10000000 ;  /* 0x10000000000b7882 */ /* 0x000fe60000000000 */
[----:B------:R-:W3:Y:S01]  /*4600*/  LDC.64 R10, c[0x0][0xb18] ;  /* 0x0002c600ff0a7b82 */ /* 0x000ee20000000a00 */
[----:B------:R-:W-:Y:S01]  /*4610*/  @!UP1 UIADD3 UR18, UPT, UPT, UR34, 0x40, URZ ;  /* 0x0000004022129890 */ /* 0x000fe2000fffe0ff */
[----:B------:R-:W-:Y:S01]  /*4620*/  @P3 SHF.R.U32.HI R24, RZ, 0x10, R29 ;  /* 0x00000010ff183819 */ /* 0x000fe2000001161d */
[----:B------:R-:W-:Y:S01]  /*4630*/  @!UP1 UIADD3 UR16, UPT, UPT, UR7, 0x2200, URZ ;  /* 0x0000220007109890 */ /* 0x000fe2000fffe0ff */
[----:B------:R-:W-:Y:S01]  /*4640*/  VIADD R27, R27, 0x1 ;  /* 0x000000011b1b7836 */ /* 0x000fe20000000000 */
[----:B------:R-:W-:Y:S03]  /*4650*/  VOTEU.ALL UP1, P4 ;  /* 0x0000000000ff7886 */ /* 0x000fe60002020000 */
[----:B------:R-:W5:Y:S01]  /*4660*/  @!P1 LDC R0, c[0x0][0xb20] ;  /* 0x0002c800ff009b82 */ /* 0x000f620000000800 */
[----:B------:R-:W-:Y:S01]  /*4670*/  UMOV UR19, UR35 ;  /* 0x0000002300137c82 */ /* 0x000fe20008000000 */
[----:B------:R-:W-:Y:S01]  /*4680*/  IMAD.U32 R21, RZ, RZ, UR8 ;  /* 0x00000008ff157e24 */ /* 0x000fe2000f8e00ff */
[----:B------:R-:W-:Y:S05]  /*4690*/  UMOV UR20, UR36 ;  /* 0x0000002400147c82 */ /* 0x000fea0008000000 */
[----:B-1----:R-:W1:Y:S01]  /*46a0*/  @!P1 LDC R3, c[0x0][0xb0c] ;  /* 0x0002c300ff039b82 */ /* 0x002e620000000800 */
[----:B------:R-:W-:Y:S01]  /*46b0*/  IMAD.U32 R20, RZ, RZ, UR9 ;  /* 0x00000009ff147e24 */ /* 0x000fe2000f8e00ff */
[----:B------:R-:W-:Y:S01]  /*46c0*/  UPRMT UR8, UR37, 0x654, UR17 ;  /* 0x0000065425087896 */ /* 0x000fe20008000011 */
[----:B------:R-:W-:Y:S03]  /*46d0*/  @!P4 R2UR UR15, R21 ;  /* 0x00000000150fc2ca */ /* 0x000fe600000e0000 */
[----:B------:R-:W-:Y:S01]  /*46e0*/  @!P4 R2UR UR14, R20 ;  /* 0x00000000140ec2ca */ /* 0x000fe200000e0000 */
[----:B------:R-:W-:Y:S11]  /*46f0*/  @!P4 IMAD.MOV.U32 R20, RZ, RZ, 0x1000 ;  /* 0x00001000ff14c424 */ /* 0x000ff600078e00ff */
[----:B------:R-:W-:Y:S01]  /*4700*/  @!UPT UIADD3 URZ, UPT, UPT, URZ, URZ, URZ ;  /* 0x000000fffffff290 */ /* 0x000fe2000fffe0ff */
[----:B------:R1:W-:Y:S01]  /*4710*/  @!UP1 UTMALDG.3D [UR16], [UR14], desc[UR10] ;  /* 0x00000a100e0095b4 */ /* 0x0003e20008011000 */
[----:B------:R1:W-:Y:S02]  /*4720*/  @!P4 SYNCS.ARRIVE.TRANS64.RED.A0TR RZ, [UR7+0x60], R20 ;  /* 0x00006014ffffc9a7 */ /* 0x0003e40008300407 */
[----:B-1----:R-:W-:Y:S01]  /*4730*/  @!P1 ISETP.NE.AND P2, PT, R3, 0x1, PT ;  /* 0x000000010300980c */ /* 0x002fe20003f45270 */
[C---:B--2---:R-:W-:Y:S01]  /*4740*/  @!P1 IMAD.HI.U32 R14, R13.reuse, R14, RZ ;  /* 0x0000000e0d0e9227 */ /* 0x044fe200078e00ff */
[----:B---3--:R-:W-:Y:S03]  /*4750*/  @!P1 ISETP.NE.AND P0, PT, R10, 0x1, PT ;  /* 0x000000010a00980c */ /* 0x008fe60003f05270 */
[C---:B------:R-:W-:Y:S01]  /*4760*/  @!P1 IMAD.HI.U32 R11, R8.reuse, R11, RZ ;  /* 0x0000000b080b9227 */ /* 0x040fe200078e00ff */
[----:B------:R-:W-:Y:S04]  /*4770*/  @!P1 SHF.R.U32.HI R14, RZ, R15, R14 ;  /* 0x0000000fff0e9219 */ /* 0x000fe8000001160e */
[----:B-----5:R-:W-:Y:S01]  /*4780*/  @!P1 SHF.R.U32.HI R9, RZ, R0, R11 ;  /* 0x00000000ff099219 */ /* 0x020fe2000001160b */
[----:B------:R-:W-:Y:S01]  /*4790*/  SYNCS.ARRIVE.TRANS64.RED.A1T0 RZ, [UR8], RZ ;  /* 0x000000ffffff79a7 */ /* 0x000fe20008100408 */
[----:B------:R-:W-:Y:S02]  /*47a0*/  @!P1 SEL R14, R13, R14, !P2 ;  /* 0x0000000e0d0e9207 */ /* 0x000fe40005000000 */
[----:B------:R-:W-:Y:S01]  /*47b0*/  @!P1 SEL R9, R8, R9, !P0 ;  /* 0x0000000908099207 */ /* 0x000fe20004000000 */
[----:B------:R-:W1:Y:S04]  /*47c0*/  SYNCS.PHASECHK.TRANS64.TRYWAIT P5, [UR7+0x88], R12 ;  /* 0x0000880cff0075a7 */ /* 0x000e6800080a1107 */
[----:B------:R-:W-:Y:S02]  /*47d0*/  @!P1 IMAD.IADD R0, R9, 0x1, -R14 ;  /* 0x0000000109009824 */ /* 0x000fe400078e0a0e */
[----:B------:R-:W-:Y:S02]  /*47e0*/  @!P1 IMAD.IADD R9, R14, 0x1, -R9 ;  /* 0x000000010e099824 */ /* 0x000fe400078e0a09 */
[----:B------:R-:W-:Y:S02]  /*47f0*/  @!P1 IMAD R13, R0, R3, R13 ;  /* 0x00000003000d9224 */ /* 0x000fe400078e020d */
[----:B------:R-:W-:Y:S01]  /*4800*/  @!P1 IMAD R8, R9, R10, R8 ;  /* 0x0000000a09089224 */ /* 0x000fe200078e0208 */
[----:B-1----:R-:W-:Y:S06]  /*4810*/  @!P5 BRA `(.L_x_78) ;  /* 0x0000003c00e4d947 */ /* 0x002fec0003800000 */
.L_x_170:
[----:B-1----:R-:W-:Y:S01]  /*4820*/  @!P4 IADD3 R3, P0, PT, R36, 0x580, RZ ;  /* 0x000005802403c810 */ /* 0x002fe20007f1e0ff */
[----:B------:R-:W-:Y:S01]  /*4830*/  VOTEU.ALL UP1, P4 ;  /* 0x0000000000ff7886 */ /* 0x000fe20002020000 */
[----:B------:R-:W-:Y:S01]  /*4840*/  UMOV UR18, 0x0 ;  /* 0x0000000000127882 */ /* 0x000fe20000000000 */
[----:B------:R-:W-:Y:S01]  /*4850*/  UMOV UR19, 0x10000000 ;  /* 0x1000000000137882 */ /* 0x000fe20000000000 */
[----:B------:R-:W-:Y:S01]  /*4860*/  @!P4 R2UR UR9, R3 ;  /* 0x000000000309c2ca */ /* 0x000fe200000e0000 */
[----:B------:R-:W-:Y:S01]  /*4870*/  @!P4 IMAD.X R0, RZ, RZ, R37, P0 ;  /* 0x000000ffff00c224 */ /* 0x000fe200000e0625 */
[----:B------:R-:W-:Y:S01]  /*4880*/  @!UP1 UIADD3 UR10, UPT, UPT, UR34, 0x60, URZ ;  /* 0x00000060220a9890 */ /* 0x000fe2000fffe0ff */
[----:B------:R-:W-:Y:S01]  /*4890*/  ISETP.NE.AND P0, PT, R27, 0x2, PT ;  /* 0x000000021b00780c */ /* 0x000fe20003f05270 */
[----:B------:R-:W-:Y:S01]  /*48a0*/  UMOV UR11, UR35 ;  /* 0x00000023000b7c82 */ /* 0x000fe20008000000 */
[----:B------:R-:W-:Y:S01]  /*48b0*/  UMOV UR12, UR36 ;  /* 0x00000024000c7c82 */ /* 0x000fe20008000000 */
[----:B------:R-:W-:Y:S01]  /*48c0*/  @!P4 R2UR UR8, R0 ;  /* 0x000000000008c2ca */ /* 0x000fe200000e0000 */
[----:B------:R-:W-:Y:S01]  /*48d0*/  IMAD.IADD R20, R8, 0x1, R58 ;  /* 0x0000000108147824 */ /* 0x000fe200078e023a */
[----:B------:R-:W-:Y:S01]  /*48e0*/  @P3 R2UR UR36, R24 ;  /* 0x00000000182432ca */ /* 0x000fe200000e0000 */
[----:B------:R-:W-:Y:S01]  /*48f0*/  IMAD.IADD R21, R13, 0x1, R60 ;  /* 0x000000010d157824 */ /* 0x000fe200078e023c */
[----:B------:R-:W-:Y:S02]  /*4900*/  SEL R0, RZ, 0x1, P0 ;  /* 0x00000001ff007807 */ /* 0x000fe40000000000 */
[----:B------:R-:W-:Y:S01]  /*4910*/  LOP3.LUT R32, R32, 0x1, RZ, 0x3c, !PT ;  /* 0x0000000120207812 */ /* 0x000fe200078e3cff */
[----:B------:R-:W-:Y:S01]  /*4920*/  IMAD.U32 R10, RZ, RZ, UR9 ;  /* 0x00000009ff0a7e24 */ /* 0x000fe2000f8e00ff */
[----:B------:R-:W-:Y:S01]  /*4930*/  @!UP1 UIADD3 UR9, UPT, UPT, UR7, 0x68, URZ ;  /* 0x0000006807099890 */ /* 0x000fe2000fffe0ff */
[----:B------:R-:W-:Y:S02]  /*4940*/  LOP3.LUT R25, R25, R0, RZ, 0x3c, !PT ;  /* 0x0000000019197212 */ /* 0x000fe400078e3cff */
[----:B------:R-:W-:Y:S02]  /*4950*/  SEL R27, R27, RZ, P0 ;  /* 0x000000ff1b1b7207 */ /* 0x000fe40000000000 */
[----:B------:R-:W-:Y:S01]  /*4960*/  IMAD.U32 R11, RZ, RZ, UR8 ;  /* 0x00000008ff0b7e24 */ /* 0x000fe2000f8e00ff */
[----:B------:R-:W-:Y:S01]  /*4970*/  @!P4 R2UR UR14, R10 ;  /* 0x000000000a0ec2ca */ /* 0x000fe200000e0000 */
[----:B------:R-:W-:Y:S01]  /*4980*/  @!UP1 UIADD3 UR8, UPT, UPT, UR7, 0x3200, URZ ;  /* 0x0000320007089890 */ /* 0x000fe2000fffe0ff */
[----:B------:R-:W-:Y:S02]  /*4990*/  VOTEU.ALL UP1, P4 ;  /* 0x0000000000ff7886 */ /* 0x000fe40002020000 */
[----:B------:R-:W-:Y:S11]  /*49a0*/  @!P4 R2UR UR15, R11 ;  /* 0x000000000b0fc2ca */ /* 0x000ff600000e0000 */
[----:B------:R-:W-:Y:S02]  /*49b0*/  @!UPT UIADD3 URZ, UPT, UPT, URZ, URZ, URZ ;  /* 0x000000fffffff290 */ /* 0x000fe4000fffe0ff */
[----:B------:R2:W-:Y:S01]  /*49c0*/  @!UP1 UTMALDG.3D [UR8], [UR14], desc[UR18] ;  /* 0x000012080e0095b4 */ /* 0x0005e20008011000 */
[----:B------:R2:W-:Y:S01]  /*49d0*/  @!P4 SYNCS.ARRIVE.TRANS64.RED.A0TR RZ, [UR7+0x68], R23 ;  /* 0x00006817ffffc9a7 */ /* 0x0005e20008300407 */
[----:B------:R-:W-:Y:S01]  /*49e0*/  UPLOP3.LUT UP1, UPT, UPT, UPT, UPT, 0x80, 0x8 ;  /* 0x000000000008789c */ /* 0x000fe20003f2f070 */
[----:B------:R-:W-:Y:S01]  /*49f0*/  SYNCS.ARRIVE.TRANS64.RED.A1T0 RZ, [UR13], RZ ;  /* 0x000000ffffff79a7 */ /* 0x000fe2000810040d */
[----:B------:R-:W-:Y:S09]  /*4a00*/  @P3 BRA `(.L_x_79) ;  /* 0xfffffff000943947 */ /* 0x000ff2000383ffff */
[----:B------:R-:W-:-:S04]  /*4a10*/  SHF.L.U32 R3, R32, 0x1f, RZ ;  /* 0x0000001f20037819 */ /* 0x000fc800000006ff */
[----:B------:R-:W1:Y:S02]  /*4a20*/  SYNCS.PHASECHK.TRANS64.TRYWAIT P0, [UR7+0x70], R3 ;  /* 0x00007003ff0075a7 */ /* 0x000e640008001107 */
[----:B-1----:R-:W-:Y:S05]  /*4a30*/  @!P0 BRA `(.L_x_80) ;  /* 0x0000003c00748947 */ /* 0x002fea0003800000 */
.L_x_172:
[----:B------:R-:W3:Y:S02]  /*4a40*/  SYNCS.PHASECHK.TRANS64.TRYWAIT P0, [UR7+0x78], R3 ;  /* 0x00007803ff0075a7 */ /* 0x000ee40008001107 */
[----:B---3--:R-:W-:Y:S05]  /*4a50*/  @!P0 BRA `(.L_x_81) ;  /* 0x0000003c00848947 */ /* 0x008fea0003800000 */
.L_x_174:
[----:B------:R-:W3:Y:S02]  /*4a60*/  SYNCS.PHASECHK.TRANS64.TRYWAIT P0, [UR7+0x80], R3 ;  /* 0x00008003ff0075a7 */ /* 0x000ee40008001107 */
[----:B---3--:R-:W-:Y:S05]  /*4a70*/  @!P0 BRA `(.L_x_82) ;  /* 0x0000003c00948947 */ /* 0x008fea0003800000 */
.L_x_176:
[----:B-1----:R-:W-:-:S07]  /*4a80*/  MOV R0, UR7 ;  /* 0x0000000700007c02 */ /* 0x002fce0008000f00 */
.L_x_83:
[----:B-1----:R-:W-:-:S04]  /*4a90*/  SHF.L.U32 R3, R32, 0x1f, RZ ;  /* 0x0000001f20037819 */ /* 0x002fc800000006ff */
[----:B------:R1:W3:Y:S03]  /*4aa0*/  SYNCS.PHASECHK.TRANS64.TRYWAIT P0, [R0+URZ+0x88], R3 ;  /* 0x00008803000075a7 */ /* 0x0002e600080011ff */
[----:B---3--:R-:W-:Y:S05]  /*4ab0*/  @!P0 NANOSLEEP.SYNCS 0x989680 ;  /* 0x009896800000895d */ /* 0x008fea0003900000 */
[----:B------:R-:W3:Y:S02]  /*4ac0*/  @!P0 SYNCS.PHASECHK.TRANS64 P0, [R0+URZ+0x88], R3 ;  /* 0x00008803000085a7 */ /* 0x000ee400080010ff */
[----:B--23--:R-:W-:Y:S05]  /*4ad0*/  @P0 EXIT ;  /* 0x000000000000094d */ /* 0x00cfea0003800000 */
[----:B------:R-:W-:Y:S05]  /*4ae0*/  BRA `(.L_x_83) ;  /* 0xfffffffc00e87947 */ /* 0x000fea000383ffff */
.L_x_68:
[----:B------:R-:W-:-:S06]  /*4af0*/  UISETP.GE.AND UP1, UPT, UR8, 0x4, UPT ;  /* 0x000000040800788c */ /* 0x000fcc000bf26270 */
[----:B------:R-:W-:-:S13]  /*4b00*/  PLOP3.LUT P0, PT, PT, PT, UP1, 0x80, 0x8 ;  /* 0x000000000008781c */ /* 0x000fda0003f0f018 */
[----:B------:R-:W-:Y:S05]  /*4b10*/  @!P0 EXIT ;  /* 0x000000000000894d */ /* 0x000fea0003800000 */
[----:B------:R-:W-:Y:S01]  /*4b20*/  BAR.SYNC.DEFER_BLOCKING 0x6, 0xa0 ;  /* 0x0182800000007b1d */ /* 0x000fe20000010000 */
[C---:B------:R-:W-:Y:S01]  /*4b30*/  IMAD.SHL.U32 R7, R72.reuse, 0x20, RZ ;  /* 0x0000002048077824 */ /* 0x040fe200078e00ff */
[----:B------:R-:W-:Y:S01]  /*4b40*/  SHF.R.U32.HI R0, RZ, 0x1, R72 ;  /* 0x00000001ff007819 */ /* 0x000fe20000011648 */
[C---:B------:R-:W-:Y:S01]  /*4b50*/  IMAD.SHL.U32 R64, R72.reuse, 0x10, RZ ;  /* 0x0000001048407824 */ /* 0x040fe200078e00ff */
[C---:B------:R-:W-:Y:S01]  /*4b60*/  LOP3.LUT P0, RZ, R72.reuse, 0x4, RZ, 0xc0, !PT ;  /* 0x0000000448ff7812 */ /* 0x040fe2000780c0ff */
[----:B------:R-:W-:Y:S01]  /*4b70*/  IMAD.U32 R32, R72, 0x10000, RZ ;  /* 0x0001000048207824 */ /* 0x000fe200078e00ff */
[----:B------:R-:W-:Y:S02]  /*4b80*/  UMOV UR48, 0x400 ;  /* 0x0000040000307882 */ /* 0x000fe40000000000 */
[----:B------:R-:W1:Y:S01]  /*4b90*/  LDC R63, c[0x0][0x370] ;  /* 0x0000dc00ff3f7b82 */ /* 0x000e620000000800 */
[----:B------:R-:W-:Y:S01]  /*4ba0*/  ULEA UR48, UR37, UR48, 0x18 ;  /* 0x0000003025307291 */ /* 0x000fe2000f8ec0ff */
[----:B------:R-:W-:Y:S01]  /*4bb0*/  LOP3.LUT R5, R7, 0xc0, RZ, 0xc0, !PT ;  /* 0x000000c007057812 */ /* 0x000fe200078ec0ff */
[----:B------:R-:W-:Y:S01]  /*4bc0*/  IMAD.MOV.U32 R71, RZ, RZ, 0x20 ;  /* 0x00000020ff477424 */ /* 0x000fe200078e00ff */
[----:B------:R-:W-:Y:S01]  /*4bd0*/  LOP3.LUT R64, R64, 0x600, RZ, 0xc0, !PT ;  /* 0x0000060040407812 */ /* 0x000fe200078ec0ff */
[----:B------:R-:W-:Y:S01]  /*4be0*/  UIADD3 UR4, UPT, UPT, UR48, 0x200, URZ ;  /* 0x0000020030047890 */ /* 0x000fe2000fffe0ff */
[----:B------:R-:W-:Y:S01]  /*4bf0*/  LOP3.LUT R0, R5, 0x8, R0, 0xf8, !PT ;  /* 0x0000000805007812 */ /* 0x000fe200078ef800 */
[----:B------:R-:W-:Y:S01]  /*4c00*/  IMAD.SHL.U32 R5, R72, 0x4, RZ ;  /* 0x0000000448057824 */ /* 0x000fe200078e00ff */
[----:B------:R-:W2:Y:S01]  /*4c10*/  LDC R28, c[0x0][0xb0c] ;  /* 0x0002c300ff1c7b82 */ /* 0x000ea20000000800 */
[----:B------:R-:W-:Y:S01]  /*4c20*/  LOP3.LUT R64, R64, 0x20, R7, 0xf8, !PT ;  /* 0x0000002040407812 */ /* 0x000fe200078ef807 */
[----:B------:R-:W-:Y:S01]  /*4c30*/  IMAD.MOV.U32 R70, RZ, RZ, 0x1 ;  /* 0x00000001ff467424 */ /* 0x000fe200078e00ff */
[----:B------:R-:W-:Y:S01]  /*4c40*/  LOP3.LUT R32, R32, 0x600000, RZ, 0xc0, !PT ;  /* 0x0060000020207812 */ /* 0x000fe200078ec0ff */
[----:B------:R-:W-:Y:S01]  /*4c50*/  IMAD.MOV.U32 R30, RZ, RZ, RZ ;  /* 0x000000ffff1e7224 */ /* 0x000fe200078e00ff */
[----:B------:R-:W-:-:S02]  /*4c60*/  LOP3.LUT R5, R0, 0x18, R5, 0x78, !PT ;  /* 0x0000001800057812 */ /* 0x000fc400078e7805 */
[----:B------:R-:W-:Y:S02]  /*4c70*/  CS2R R68, SRZ ;  /* 0x0000000000447805 */ /* 0x000fe4000001ff00 */
[----:B------:R-:W-:Y:S01]  /*4c80*/  LOP3.LUT R64, R64, 0x100, R7, 0xf8, !PT ;  /* 0x0000010040407812 */ /* 0x000fe200078ef807 */
[----:B------:R-:W4:Y:S01]  /*4c90*/  LDC R61, c[0x0][0xb20] ;  /* 0x0002c800ff3d7b82 */ /* 0x000f220000000800 */
[----:B------:R-:W3:Y:S01]  /*4ca0*/  LDS R3, [UR48+0x150] ;  /* 0x00015030ff037984 */ /* 0x000ee20008000800 */
[----:B------:R-:W-:Y:S01]  /*4cb0*/  LOP3.LUT R72, R72, 0x60, RZ, 0xc0, !PT ;  /* 0x0000006048487812 */ /* 0x000fe200078ec0ff */
[----:B------:R-:W-:Y:S01]  /*4cc0*/  IMAD.MOV.U32 R75, RZ, RZ, RZ ;  /* 0x000000ffff4b7224 */ /* 0x000fe200078e00ff */
[----:B------:R-:W-:Y:S01]  /*4cd0*/  LOP3.LUT R64, R64, R5, RZ, 0xfc, !PT ;  /* 0x0000000540407212 */ /* 0x000fe200078efcff */
[----:B------:R-:W-:Y:S01]  /*4ce0*/  IMAD.U32 R66, RZ, RZ, UR4 ;  /* 0x00000004ff427e24 */ /* 0x000fe2000f8e00ff */
[----:B------:R-:W-:Y:S01]  /*4cf0*/  SEL R71, R71, 0xffffffe0, !P0 ;  /* 0xffffffe047477807 */ /* 0x000fe20004000000 */
[----:B------:R-:W1:Y:S01]  /*4d00*/  LDCU.64 UR52, c[0x0][0x348] ;  /* 0x00006900ff3477ac */ /* 0x000e620008000a00 */
[----:B------:R-:W1:Y:S01]  /*4d10*/  LDC R27, c[0x0][0xb30] ;  /* 0x0002cc00ff1b7b82 */ /* 0x000e620000000800 */
[----:B------:R-:W1:Y:S01]  /*4d20*/  LDCU.64 UR38, c[0x0][0x888] ;  /* 0x00011100ff2677ac */ /* 0x000e620008000a00 */
[----:B------:R-:W1:Y:S06]  /*4d30*/  LDCU.64 UR44, c[0x0][0x890] ;  /* 0x00011200ff2c77ac */ /* 0x000e6c0008000a00 */
[----:B------:R-:W1:Y:S01]  /*4d40*/  LDC.64 R56, c[0x0][0xb10] ;  /* 0x0002c400ff387b82 */ /* 0x000e620000000a00 */
[----:B------:R-:W-:Y:S01]  /*4d50*/  UMOV UR49, URZ ;  /* 0x000000ff00317c82 */ /* 0x000fe20008000000 */
[----:B------:R-:W-:-:S06]  /*4d60*/  UMOV UR51, URZ ;  /* 0x000000ff00337c82 */ /* 0x000fcc0008000000 */
[----:B------:R-:W1:Y:S08]  /*4d70*/  LDC.64 R24, c[0x0][0xb18] ;  /* 0x0002c600ff187b82 */ /* 0x000e700000000a00 */
[----:B------:R-:W1:Y:S08]  /*4d80*/  LDC.64 R22, c[0x0][0xb28] ;  /* 0x0002ca00ff167b82 */ /* 0x000e700000000a00 */
[----:B------:R-:W1:Y:S01]  /*4d90*/  LDC.64 R54, c[0x0][0x8b0] ;  /* 0x00022c00ff367b82 */ /* 0x000e620000000a00 */
[----:B---3--:R-:W-:-:S07]  /*4da0*/  IMAD.IADD R32, R3, 0x1, R32 ;  /* 0x0000000103207824 */ /* 0x008fce00078e0220 */
[----:B------:R-:W3:Y:S08]  /*4db0*/  LDC.64 R52, c[0x0][0x8a8] ;  /* 0x00022a00ff347b82 */ /* 0x000ef00000000a00 */
[----:B--2-4-:R-:W1:Y:S02]  /*4dc0*/  LDC R62, c[0x0][0x374] ;  /* 0x0000dd00ff3e7b82 */ /* 0x014e640000000800 */
.L_x_127:
[C---:B------:R-:W-:Y:S02]  /*4dd0*/  LEA R0, R75.reuse, UR48, 0x3 ;  /* 0x000000304b007c11 */ /* 0x040fe4000f8e18ff */
[----:B------:R-:W-:Y:S02]  /*4de0*/  SHF.L.U32 R3, R68, 0x1f, RZ ;  /* 0x0000001f44037819 */ /* 0x000fe400000006ff */
[----:B------:R-:W-:Y:S02]  /*4df0*/  LEA R16, R75, UR48, 0x4 ;  /* 0x000000304b107c11 */ /* 0x000fe4000f8e20ff */
[----:B------:R-:W2:Y:S02]  /*4e00*/  SYNCS.PHASECHK.TRANS64.TRYWAIT P0, [R0+URZ+0xa0], R3 ;  /* 0x0000a003000075a7 */ /* 0x000ea400080011ff */
[----:B-12---:R-:W-:Y:S05]  /*4e10*/  @!P0 BRA `(.L_x_84) ;  /* 0x0000003800c48947 */ /* 0x006fea0003800000 */
.L_x_177:
[----:B------:R-:W4:Y:S01]  /*4e20*/  LDC.64 R12, c[0x0][0xb10] ;  /* 0x0002c400ff0c7b82 */ /* 0x000f220000000a00 */
[----:B------:R-:W3:Y:S01]  /*4e30*/  LDS.128 R16, [R16+0x130] ;  /* 0x0001300010107984 */ /* 0x000ee20000000c00 */
[----:B-1----:R-:W-:Y:S01]  /*4e40*/  ISETP.NE.AND P1, PT, R27, 0x1, PT ;  /* 0x000000011b00780c */ /* 0x002fe20003f25270 */
[----:B--2---:R-:W-:Y:S01]  /*4e50*/  VIADD R0, R0, 0xb0 ;  /* 0x000000b000007836 */ /* 0x004fe20000000000 */
[----:B------:R-:W-:Y:S04]  /*4e60*/  ISETP.GE.AND P0, PT, R26, 0x1, PT ;  /* 0x000000011a00780c */ /* 0x000fe80003f06270 */
[----:B------:R-:W1:Y:S01]  /*4e70*/  LDC.64 R10, c[0x0][0xb18] ;  /* 0x0002c600ff0a7b82 */ /* 0x000e620000000a00 */
[----:B------:R-:W-:Y:S01]  /*4e80*/  PRMT R0, RZ, 0x654, R0 ;  /* 0x00000654ff007816 */ /* 0x000fe20000000000 */
[----:B------:R-:W-:Y:S01]  /*4e90*/  @!PT LDS RZ, [RZ] ;  /* 0x00000000fffff984 */ /* 0x000fe20000000800 */
[----:B------:R-:W-:Y:S01]  /*4ea0*/  @!PT LDS RZ, [RZ] ;  /* 0x00000000fffff984 */ /* 0x000fe20000000800 */
[----:B------:R-:W-:Y:S01]  /*4eb0*/  @!PT LDS RZ, [RZ] ;  /* 0x00000000fffff984 */ /* 0x000fe20000000800 */
[----:B------:R-:W-:Y:S01]  /*4ec0*/  @!PT LDS RZ, [RZ] ;  /* 0x00000000fffff984 */ /* 0x000fe20000000800 */
[----:B------:R2:W-:Y:S06]  /*4ed0*/  MEMBAR.ALL.CTA ;  /* 0x0000000000007992 */ /* 0x0005ec0000008000 */
[----:B--2---:R-:W2:Y:S01]  /*4ee0*/  FENCE.VIEW.ASYNC.S ;  /* 0x00000000000073c6 */ /* 0x004ea20000000000 */
[----:B------:R-:W1:Y:S08]  /*4ef0*/  @!P1 LDC R14, c[0x0][0xb20] ;  /* 0x0002c800ff0e9b82 */ /* 0x000e700000000800 */
[----:B------:R-:W1:Y:S01]  /*4f00*/  @!P1 LDC R9, c[0x0][0xb0c] ;  /* 0x0002c300ff099b82 */ /* 0x000e620000000800 */
[----:B--2---:R2:W-:Y:S01]  /*4f10*/  SYNCS.ARRIVE.TRANS64.RED.A1T0 RZ, [R0+URZ], RZ ;  /* 0x000000ff00ff79a7 */ /* 0x0045e200081004ff */
[----:B---3--:R-:W-:Y:S04]  /*4f20*/  LOP3.LUT P4, RZ, R18, 0x1, RZ, 0xc0, !PT ;  /* 0x0000000112ff7812 */ /* 0x008fe8000788c0ff */
[----:B------:R-:W-:Y:S09]  /*4f30*/  P2R R73, PR, RZ, 0x10 ;  /* 0x00000010ff497803 */ /* 0x000ff20000000000 */
[----:B------:R-:W-:Y:S02]  /*4f40*/  @P4 MOV R31, R16 ;  /* 0x00000010001f4202 */ /* 0x000fe40000000f00 */
[----:B------:R-:W-:Y:S01]  /*4f50*/  @P4 LOP3.LUT R29, R17, 0xffff, RZ, 0xc0, !PT ;  /* 0x0000ffff111d4812 */ /* 0x000fe200078ec0ff */
[----:B--2-4-:R-:W-:Y:S06]  /*4f60*/  @!P0 BRA `(.L_x_85) ;  /* 0x0000000000a48947 */ /* 0x014fec0003800000 */
[----:B------:R-:W-:Y:S01]  /*4f70*/  IMAD.HI.U32 R36, R62, R25, RZ ;  /* 0x000000193e247227 */ /* 0x000fe200078e00ff */
[----:B------:R-:W-:Y:S02]  /*4f80*/  ISETP.NE.AND P0, PT, R24, 0x1, PT ;  /* 0x000000011800780c */ /* 0x000fe40003f05270 */
[----:B------:R-:W-:Y:S01]  /*4f90*/  ISETP.NE.AND P2, PT, R26, 0x1, PT ;  /* 0x000000011a00780c */ /* 0x000fe20003f45270 */
[-C--:B------:R-:W-:Y:S01]  /*4fa0*/  IMAD.HI.U32 R34, R63, R56.reuse, RZ ;  /* 0x000000383f227227 */ /* 0x080fe200078e00ff */
[----:B------:R-:W-:Y:S02]  /*4fb0*/  SHF.R.U32.HI R37, RZ, R61, R36 ;  /* 0x0000003dff257219 */ /* 0x000fe40000011624 */
[----:B------:R-:W-:Y:S01]  /*4fc0*/  ISETP.NE.AND P3, PT, R28, 0x1, PT ;  /* 0x000000011c00780c */ /* 0x000fe20003f65270 */
[----:B------:R-:W-:Y:S01]  /*4fd0*/  IMAD.HI.U32 R40, R29, R25, RZ ;  /* 0x000000191d287227 */ /* 0x000fe200078e00ff */
[----:B------:R-:W-:Y:S02]  /*4fe0*/  SHF.R.U32.HI R34, RZ, R57, R34 ;  /* 0x00000039ff227219 */ /* 0x000fe40000011622 */
[----:B------:R-:W-:Y:S01]  /*4ff0*/  SEL R3, R62, R37, !P0 ;  /* 0x000000253e037207 */ /* 0x000fe20004000000 */
[----:B------:R-:W-:Y:S01]  /*5000*/  IMAD.HI.U32 R38, R31, R56, RZ ;  /* 0x000000381f267227 */ /* 0x000fe200078e00ff */
[----:B------:R-:W-:Y:S03]  /*5010*/  SEL R7, R63, R34, !P3 ;  /* 0x000000223f077207 */ /* 0x000fe60005800000 */
[-C--:B------:R-:W-:Y:S01]  /*5020*/  IMAD.HI.U32 R34, R3, R22.reuse, RZ ;  /* 0x0000001603227227 */ /* 0x080fe200078e00ff */
[----:B------:R-:W-:Y:S03]  /*5030*/  SHF.R.U32.HI R38, RZ, R57, R38 ;  /* 0x00000039ff267219 */ /* 0x000fe60000011626 */
[----:B------:R-:W-:Y:S01]  /*5040*/  IMAD.HI.U32 R36, R7, R22, RZ ;  /* 0x0000001607247227 */ /* 0x000fe200078e00ff */
[----:B------:R-:W-:Y:S02]  /*5050*/  @P2 SHF.R.U32.HI R3, RZ, R23, R34 ;  /* 0x00000017ff032219 */ /* 0x000fe40000011622 */
[----:B------:R-:W-:Y:S02]  /*5060*/  SHF.R.U32.HI R34, RZ, R61, R40 ;  /* 0x0000003dff227219 */ /* 0x000fe40000011628 */
[----:B------:R-:W-:Y:S01]  /*5070*/  @P2 SHF.R.U32.HI R7, RZ, R23, R36 ;  /* 0x00000017ff072219 */ /* 0x000fe20000011624 */
[C---:B------:R-:W-:Y:S01]  /*5080*/  IMAD R2, R26.reuse, R3, RZ ;  /* 0x000000031a027224 */ /* 0x040fe200078e02ff */
[----:B------:R-:W-:Y:S02]  /*5090*/  SEL R5, R29, R34, !P0 ;  /* 0x000000221d057207 */ /* 0x000fe40004000000 */
[----:B------:R-:W-:Y:S01]  /*50a0*/  SEL R3, R31, R38, !P3 ;  /* 0x000000261f037207 */ /* 0x000fe20005800000 */
[----:B------:R-:W-:Y:S01]  /*50b0*/  IMAD R4, R26, R7, RZ ;  /* 0x000000071a047224 */ /* 0x000fe200078e02ff */
[C---:B------:R-:W-:Y:S01]  /*50c0*/  ISETP.GE.AND P0, PT, R5.reuse, R2, PT ;  /* 0x000000020500720c */ /* 0x040fe20003f06270 */
[----:B------:R-:W-:Y:S03]  /*50d0*/  IMAD.HI.U32 R6, R5, R22, RZ ;  /* 0x0000001605067227 */ /* 0x000fe600078e00ff */
[----:B------:R-:W-:Y:S01]  /*50e0*/  ISETP.GE.OR P0, PT, R3, R4, P0 ;  /* 0x000000040300720c */ /* 0x000fe20000706670 */
[----:B------:R-:W-:Y:S01]  /*50f0*/  IMAD.MOV R4, RZ, RZ, -R3 ;  /* 0x000000ffff047224 */ /* 0x000fe200078e0a03 */
[-C--:B------:R-:W-:Y:S03]  /*5100*/  SHF.R.U32.HI R6, RZ, R23.reuse, R6 ;  /* 0x00000017ff067219 */ /* 0x080fe60000011606 */
[----:B------:R-:W-:Y:S01]  /*5110*/  IMAD R31, R28, R4, R31 ;  /* 0x000000041c1f7224 */ /* 0x000fe200078e021f */
[----:B------:R-:W-:Y:S05]  /*5120*/  SEL R15, R5, R6, !P2 ;  /* 0x00000006050f7207 */ /* 0x000fea0005000000 */
[----:B------:R-:W-:Y:S02]  /*5130*/  IMAD.MOV R6, RZ, RZ, -R15 ;  /* 0x000000ffff067224 */ /* 0x000fe400078e0a0f */
[C---:B------:R-:W-:Y:S04]  /*5140*/  @!P0 IMAD.HI.U32 R2, R3.reuse, R22, RZ ;  /* 0x0000001603028227 */ /* 0x040fe800078e00ff */
[----:B------:R-:W-:Y:S01]  /*5150*/  IMAD R6, R26, R6, R5 ;  /* 0x000000061a067224 */ /* 0x000fe200078e0205 */
[----:B------:R-:W-:Y:S04]  /*5160*/  @!P0 SHF.R.U32.HI R2, RZ, R23, R2 ;  /* 0x00000017ff028219 */ /* 0x000fe80000011602 */
[----:B------:R-:W-:Y:S02]  /*5170*/  @!P0 SEL R0, R3, R2, !P2 ;  /* 0x0000000203008207 */ /* 0x000fe40005000000 */
[----:B------:R-:W-:Y:S02]  /*5180*/  IADD3 R2, PT, PT, -R5, RZ, RZ ;  /* 0x000000ff05027210 */ /* 0x000fe40007ffe1ff */
[----:B------:R-:W-:Y:S01]  /*5190*/  @!P0 IADD3 R8, PT, PT, R15, -R0, RZ ;  /* 0x800000000f088210 */ /* 0x000fe20007ffe0ff */
[----:B------:R-:W-:Y:S02]  /*51a0*/  @!P0 IMAD R0, R7, R6, R0 ;  /* 0x0000000607008224 */ /* 0x000fe400078e0200 */
[----:B------:R-:W-:Y:S02]  /*51b0*/  IMAD R29, R24, R2, R29 ;  /* 0x00000002181d7224 */ /* 0x000fe400078e021d */
[----:B------:R-:W-:Y:S02]  /*51c0*/  @!P0 IMAD R5, R8, R26, R3 ;  /* 0x0000001a08058224 */ /* 0x000fe400078e0203 */
[----:B------:R-:W-:Y:S04]  /*51d0*/  @!P0 IMAD.MOV.U32 R3, RZ, RZ, R0 ;  /* 0x000000ffff038224 */ /* 0x000fe800078e0000 */
[----:B------:R-:W-:Y:S02]  /*51e0*/  IMAD R31, R3, R28, R31 ;  /* 0x0000001c031f7224 */ /* 0x000fe400078e021f */
[----:B------:R-:W-:Y:S07]  /*51f0*/  IMAD R29, R5, R24, R29 ;  /* 0x00000018051d7224 */ /* 0x000fee00078e021d */
.L_x_85:
[----:B-1----:R-:W-:Y:S01]  /*5200*/  @!P1 ISETP.NE.AND P0, PT, R10, 0x1, PT ;  /* 0x000000010a00980c */ /* 0x002fe20003f05270 */
[----:B------:R-:W-:Y:S01]  /*5210*/  @!P1 IMAD.HI.U32 R3, R29, R11, RZ ;  /* 0x0000000b1d039227 */ /* 0x000fe200078e00ff */
[----:B------:R-:W-:Y:S01]  /*5220*/  R2UR UR42, R21 ;  /* 0x00000000152a72ca */ /* 0x000fe200000e0000 */
[----:B------:R-:W-:Y:S01]  /*5230*/  BSSY.RECONVERGENT B6, `(.L_x_86) ;  /* 0x0000031000067945 */ /* 0x000fe20003800200 */
[----:B------:R-:W-:Y:S01]  /*5240*/  R2UR UR41, R20 ;  /* 0x00000000142972ca */ /* 0x000fe200000e0000 */
[----:B------:R-:W-:Y:S01]  /*5250*/  @!P1 IMAD.HI.U32 R0, R31, R12, RZ ;  /* 0x0000000c1f009227 */ /* 0x000fe200078e00ff */
[----:B------:R-:W-:Y:S02]  /*5260*/  @!P1 SHF.R.U32.HI R2, RZ, R14, R3 ;  /* 0x0000000eff029219 */ /* 0x000fe40000011603 */
[----:B------:R-:W-:Y:S01]  /*5270*/  @!P1 ISETP.NE.AND P2, PT, R9, 0x1, PT ;  /* 0x000000010900980c */ /* 0x000fe20003f45270 */
[----:B------:R-:W-:Y:S01]  /*5280*/  VIADD R75, R75, 0x1 ;  /* 0x000000014b4b7836 */ /* 0x000fe20000000000 */
[----:B------:R-:W-:Y:S02]  /*5290*/  @!P1 SEL R2, R29, R2, !P0 ;  /* 0x000000021d029207 */ /* 0x000fe40004000000 */
[----:B------:R-:W-:Y:S02]  /*52a0*/  @!P1 SHF.R.U32.HI R0, RZ, R13, R0 ;  /* 0x0000000dff009219 */ /* 0x000fe40000011600 */
[----:B------:R-:W-:Y:S01]  /*52b0*/  LOP3.LUT P0, RZ, R66, 0x1b0, RZ, 0xc0, !PT ;  /* 0x000001b042ff7812 */ /* 0x000fe2000780c0ff */
[----:B------:R-:W-:Y:S01]  /*52c0*/  USHF.L.U32 UR42, UR42, 0x6, URZ ;  /* 0x000000062a2a7899 */ /* 0x000fe200080006ff */
[----:B------:R-:W-:Y:S01]  /*52d0*/  @!P1 SEL R3, R31, R0, !P2 ;  /* 0x000000001f039207 */ /* 0x000fe20005000000 */
[----:B------:R-:W-:Y:S01]  /*52e0*/  USHF.L.U32 UR41, UR41, 0x7, URZ ;  /* 0x0000000729297899 */ /* 0x000fe200080006ff */
[----:B------:R-:W-:Y:S03]  /*52f0*/  @P4 SHF.R.U32.HI R67, RZ, 0x10, R17 ;  /* 0x00000010ff434819 */ /* 0x000fe60000011611 */
[----:B------:R-:W-:Y:S02]  /*5300*/  @!P1 IMAD.IADD R0, R2, 0x1, -R3 ;  /* 0x0000000102009824 */ /* 0x000fe400078e0a03 */
[----:B------:R-:W-:Y:S02]  /*5310*/  @!P1 IMAD.IADD R2, R3, 0x1, -R2 ;  /* 0x0000000103029824 */ /* 0x000fe400078e0a02 */
[----:B------:R-:W-:Y:S02]  /*5320*/  @!P1 IMAD R31, R0, R9, R31 ;  /* 0x00000009001f9224 */ /* 0x000fe400078e021f */
[----:B------:R-:W-:Y:S01]  /*5330*/  @!P1 IMAD R29, R2, R10, R29 ;  /* 0x0000000a021d9224 */ /* 0x000fe200078e021d */
[----:B------:R-:W-:Y:S06]  /*5340*/  @!P0 BRA `(.L_x_87) ;  /* 0x00000000007c8947 */ /* 0x000fec0003800000 */
[----:B------:R-:W1:Y:S01]  /*5350*/  LDCU.64 UR8, c[0x4][0x80] ;  /* 0x01001000ff0877ac */ /* 0x000e620008000a00 */
[----:B------:R-:W-:Y:S01]  /*5360*/  MOV R2, 0x0 ;  /* 0x0000000000027802 */ /* 0x000fe20000000f00 */
[----:B------:R-:W-:Y:S02]  /*5370*/  HFMA2 R12, -RZ, RZ, 0, 5.9604644775390625e-08 ;  /* 0x00000001ff0c7431 */ /* 0x000fe400000001ff */
[----:B------:R-:W-:Y:S01]  /*5380*/  IMAD.MOV.U32 R8, RZ, RZ, 0x70 ;  /* 0x00000070ff087424 */ /* 0x000fe200078e00ff */
[----:B------:R2:W3:Y:S01]  /*5390*/  LDC.64 R14, c[0x4][R2] ;  /* 0x01000000020e7b82 */ /* 0x0004e20000000a00 */
[----:B------:R-:W4:Y:S01]  /*53a0*/  LDCU.64 UR6, c[0x4][0x88] ;  /* 0x01001100ff0677ac */ /* 0x000f220008000a00 */
[----:B------:R-:W-:Y:S01]  /*53b0*/  IMAD.MOV.U32 R13, RZ, RZ, RZ ;  /* 0x000000ffff0d7224 */ /* 0x000fe200078e00ff */
[----:B------:R-:W2:Y:S01]  /*53c0*/  LDCU.64 UR4, c[0x4][0x8] ;  /* 0x01000100ff0477ac */ /* 0x000ea20008000a00 */
[----:B-1----:R-:W-:Y:S01]  /*53d0*/  MOV R5, UR9 ;  /* 0x0000000900057c02 */ /* 0x002fe20008000f00 */
[----:B------:R-:W-:Y:S01]  /*53e0*/  IMAD.U32 R4, RZ, RZ, UR8 ;  /* 0x00000008ff047e24 */ /* 0x000fe2000f8e00ff */
[----:B----4-:R-:W-:Y:S01]  /*53f0*/  MOV R7, UR7 ;  /* 0x0000000700077c02 */ /* 0x010fe20008000f00 */
[----:B------:R-:W-:Y:S01]  /*5400*/  IMAD.U32 R6, RZ, RZ, UR6 ;  /* 0x00000006ff067e24 */ /* 0x000fe2000f8e00ff */
[----:B--2---:R-:W-:Y:S01]  /*5410*/  MOV R11, UR5 ;  /* 0x00000005000b7c02 */ /* 0x004fe20008000f00 */
[----:B------:R-:W-:Y:S02]  /*5420*/  IMAD.U32 R10, RZ, RZ, UR4 ;  /* 0x00000004ff0a7e24 */ /* 0x000fe4000f8e00ff */
[----:B------:R-:W-:Y:S07]  /*5430*/  LEPC R20, `(.L_x_88) ;  /* 0x000000001014794e */ /* 0x000fee0000000000 */
[----:B---3-5:R-:W-:Y:S05]  /*5440*/  CALL.ABS.NOINC R14 ;  /* 0x000000000e007343 */ /* 0x028fea0003c00000 */
.L_x_88:
[----:B------:R-:W1:Y:S01]  /*5450*/  LDCU.64 UR8, c[0x4][0x80] ;  /* 0x01001000ff0877ac */ /* 0x000e620008000a00 */
[----:B------:R-:W2:Y:S01]  /*5460*/  LDC.64 R2, c[0x4][R2] ;  /* 0x0100000002027b82 */ /* 0x000ea20000000a00 */
[----:B------:R-:W-:Y:S02]  /*5470*/  HFMA2 R12, -RZ, RZ, 0, 5.9604644775390625e-08 ;  /* 0x00000001ff0c7431 */ /* 0x000fe400000001ff */
[----:B------:R-:W-:Y:S02]  /*5480*/  IMAD.MOV.U32 R8, RZ, RZ, 0x70 ;  /* 0x00000070ff087424 */ /* 0x000fe400078e00ff */
[----:B------:R-:W-:Y:S01]  /*5490*/  IMAD.MOV.U32 R13, RZ, RZ, RZ ;  /* 0x000000ffff0d7224 */ /* 0x000fe200078e00ff */
[----:B------:R-:W3:Y:S01]  /*54a0*/  LDCU.64 UR6, c[0x4][0x88] ;  /* 0x01001100ff0677ac */ /* 0x000ee20008000a00 */
[----:B------:R-:W4:Y:S01]  /*54b0*/  LDCU.64 UR4, c[0x4][0x8] ;  /* 0x01000100ff0477ac */ /* 0x000f220008000a00 */
[----:B-1----:R-:W-:Y:S02]  /*54c0*/  MOV R4, UR8 ;  /* 0x0000000800047c02 */ /* 0x002fe40008000f00 */
[----:B------:R-:W-:Y:S02]  /*54d0*/  MOV R5, UR9 ;  /* 0x0000000900057c02 */ /* 0x000fe40008000f00 */
[----:B---3--:R-:W-:Y:S01]  /*54e0*/  MOV R7, UR7 ;  /* 0x0000000700077c02 */ /* 0x008fe20008000f00 */
[----:B------:R-:W-:Y:S01]  /*54f0*/  IMAD.U32 R6, RZ, RZ, UR6 ;  /* 0x00000006ff067e24 */ /* 0x000fe2000f8e00ff */
[----:B----4-:R-:W-:Y:S01]  /*5500*/  MOV R11, UR5 ;  /* 0x00000005000b7c02 */ /* 0x010fe20008000f00 */
[----:B------:R-:W-:Y:S02]  /*5510*/  IMAD.U32 R10, RZ, RZ, UR4 ;  /* 0x00000004ff0a7e24 */ /* 0x000fe4000f8e00ff */
[----:B------:R-:W-:Y:S07]  /*5520*/  LEPC R20, `(.L_x_87) ;  /* 0x000000001014794e */ /* 0x000fee0000000000 */
[----:B--2---:R-:W-:Y:S05]  /*5530*/  CALL.ABS.NOINC R2 ;  /* 0x0000000002007343 */ /* 0x004fea0003c00000 */
.L_x_87:
[----:B------:R-:W-:Y:S05]  /*5540*/  BSYNC.RECONVERGENT B6 ;  /* 0x0000000000067941 */ /* 0x000fea0003800200 */
.L_x_86:
[----:B------:R-:W-:Y:S01]  /*5550*/  ISETP.NE.U32.AND P4, PT, R54, RZ, PT ;  /* 0x000000ff3600720c */ /* 0x000fe20003f85070 */
[----:B------:R-:W-:Y:S01]  /*5560*/  UISETP.NE.AND UP2, UPT, UR50, URZ, UPT ;  /* 0x000000ff3200728c */ /* 0x000fe2000bf45270 */
[----:B------:R-:W-:Y:S01]  /*5570*/  ISETP.NE.U32.AND P2, PT, RZ, UR38, PT ;  /* 0x00000026ff007c0c */ /* 0x000fe2000bf45070 */
[----:B------:R-:W-:Y:S01]  /*5580*/  UISETP.NE.U32.AND UP1, UPT, UR44, URZ, UPT ;  /* 0x000000ff2c00728c */ /* 0x000fe2000bf25070 */
[----:B------:R-:W-:Y:S01]  /*5590*/  ISETP.NE.AND.EX P4, PT, R55, RZ, PT, P4 ;  /* 0x000000ff3700720c */ /* 0x000fe20003f85340 */
[----:B------:R-:W-:Y:S01]  /*55a0*/  UPLOP3.LUT UP0, UPT, UPT, UPT, UPT, 0x40, 0x4 ;  /* 0x000000000004789c */ /* 0x000fe20003f0e870 */
[----:B------:R-:W-:Y:S01]  /*55b0*/  ISETP.NE.AND.EX P2, PT, RZ, UR39, PT, P2 ;  /* 0x00000027ff007c0c */ /* 0x000fe2000bf45320 */
[----:B------:R-:W-:Y:S01]  /*55c0*/  UISETP.NE.AND.EX UP1, UPT, UR45, URZ, UPT, UP1 ;  /* 0x000000ff2d00728c */ /* 0x000fe2000bf25310 */
[----:B------:R-:W-:Y:S04]  /*55d0*/  PLOP3.LUT P1, PT, PT, PT, UP2, 0x80, 0x8 ;  /* 0x000000000008781c */ /* 0x000fe80003f2f028 */
[----:B------:R-:W-:Y:S06]  /*55e0*/  @UP2 UPLOP3.LUT UP0, UPT, UPT, UPT, UP1, 0x80, 0x8 ;  /* 0x000000000008289c */ /* 0x000fec0003f0f010 */
[----:B------:R-:W-:Y:S01]  /*55f0*/  PLOP3.LUT P0, PT, PT, PT, UP0, 0x80, 0x8 ;  /* 0x000000000008781c */ /* 0x000fe20003f0f008 */
[----:B------:R-:W-:Y:S01]  /*5600*/  @!UPT UIADD3 URZ, UPT, UPT, URZ, URZ, URZ ;  /* 0x000000fffffff290 */ /* 0x000fe2000fffe0ff */
[----:B------:R-:W-:Y:S11]  /*5610*/  BRA.U !UP1, `(.L_x_89) ;  /* 0x0000000109387547 */ /* 0x000ff6000b800000 */
[----:B------:R-:W-:Y:S01]  /*5620*/  UISETP.NE.U32.AND UP0, UPT, UR38, URZ, UPT ;  /* 0x000000ff2600728c */ /* 0x000fe2000bf05070 */
[----:B------:R-:W-:Y:S02]  /*5630*/  HFMA2 R0, -RZ, RZ, 0, 5.9604644775390625e-08 ;  /* 0x00000001ff007431 */ /* 0x000fe400000001ff */
[----:B------:R-:W-:Y:S01]  /*5640*/  IMAD.MOV.U32 R59, RZ, RZ, 0x1 ;  /* 0x00000001ff3b7424 */ /* 0x000fe200078e00ff */
[----:B------:R-:W-:Y:S06]  /*5650*/  UISETP.NE.AND.EX UP0, UPT, UR39, URZ, UPT, UP0 ;  /* 0x000000ff2700728c */ /* 0x000fec000bf05300 */
[----:B------:R-:W-:Y:S05]  /*5660*/  PLOP3.LUT P3, PT, PT, PT, UP0, 0x80, 0x8 ;  /* 0x000000000008781c */ /* 0x000fea0003f6f008 */
[----:B------:R-:W1:Y:S01]  /*5670*/  @UP0 LDCU.64 UR6, c[0x0][0x888] ;  /* 0x00011100ff0607ac */ /* 0x000e620008000a00 */
[----:B------:R-:W-:Y:S07]  /*5680*/  @UP0 UIMAD UR4, UR36, UR44, URZ ;  /* 0x0000002c240402a4 */ /* 0x000fee000f8e02ff */
[----:B------:R-:W-:Y:S01]  /*5690*/  @!P3 PRMT R59, R0, 0x7610, R59 ;  /* 0x00007610003bb816 */ /* 0x000fe2000000003b */
[----:B-1----:R-:W-:Y:S03]  /*56a0*/  @UP0 UIMAD.WIDE UR6, UR4, 0x4, UR6 ;  /* 0x00000004040608a5 */ /* 0x002fe6000f8e0206 */
[----:B------:R-:W1:Y:S03]  /*56b0*/  @!UP0 LDCU UR4, c[0x0][0x880] ;  /* 0x00011000ff0487ac */ /* 0x000e660008000800 */
[----:B------:R-:W-:Y:S01]  /*56c0*/  IMAD.U32 R2, RZ, RZ, UR6 ;  /* 0x00000006ff027e24 */ /* 0x000fe2000f8e00ff */
[----:B------:R-:W-:Y:S05]  /*56d0*/  MOV R3, UR7 ;  /* 0x0000000700037c02 */ /* 0x000fea0008000f00 */
[----:B-----5:R2:W5:Y:S02]  /*56e0*/  @P3 LDG.E R35, desc[UR46][R2.64] ;  /* 0x0000002e02233981 */ /* 0x020564000c1e1900 */
[----:B-12---:R-:W-:Y:S02]  /*56f0*/  @!P3 IMAD.U32 R35, RZ, RZ, UR4 ;  /* 0x00000004ff23be24 */ /* 0x006fe4000f8e00ff */
.L_x_89:
[----:B------:R-:W-:Y:S05]  /*5700*/  @!P4 BRA `(.L_x_90) ;  /* 0x000000000020c947 */ /* 0x000fea0003800000 */
[----:B------:R-:W-:Y:S04]  /*5710*/  ISETP.NE.U32.AND P3, PT, R52, RZ, PT ;  /* 0x000000ff3400720c */ /* 0x000fe80003f65070 */
[----:B------:R-:W-:Y:S11]  /*5720*/  ISETP.NE.AND.EX P3, PT, R53, RZ, PT, P3 ;  /* 0x000000ff3500720c */ /* 0x000ff60003f65330 */
[----:B------:R-:W-:Y:S02]  /*5730*/  @!UPT UIADD3 URZ, UPT, UPT, URZ, URZ, URZ ;  /* 0x000000fffffff290 */ /* 0x000fe4000fffe0ff */
[----:B------:R-:W1:Y:S01]  /*5740*/  @P3 LDC.64 R2, c[0x0][0x8a8] ;  /* 0x00022a00ff023b82 */ /* 0x000e620000000a00 */
[----:B------:R-:W-:Y:S04]  /*5750*/  @P3 IMAD R0, R54, UR36, RZ ;  /* 0x0000002436003c24 */ /* 0x000fe8000f8e02ff */
[----:B-1----:R-:W-:Y:S05]  /*5760*/  @P3 IMAD.WIDE R2, R0, 0x4, R2 ;  /* 0x0000000400023825 */ /* 0x002fea00078e0202 */
[----:B-----5:R1:W5:Y:S02]  /*5770*/  @P3 LDG.E R33, desc[UR46][R2.64] ;  /* 0x0000002e02213981 */ /* 0x020364000c1e1900 */
[----:B-1----:R-:W2:Y:S02]  /*5780*/  @!P3 LDC R33, c[0x0][0x8a0] ;  /* 0x00022800ff21bb82 */ /* 0x002ea40000000800 */
.L_x_90:
[----:B-----5:R-:W-:Y:S01]  /*5790*/  FSETP.NEU.AND P3, PT, R35, RZ, PT ;  /* 0x000000ff2300720b */ /* 0x020fe20003f6d000 */
[----:B------:R-:W-:Y:S01]  /*57a0*/  IMAD.SHL.U32 R80, R64, 0x2, RZ ;  /* 0x0000000240507824 */ /* 0x000fe200078e00ff */
[----:B------:R-:W-:Y:S01]  /*57b0*/  SEL R7, RZ, 0xffffffff, P2 ;  /* 0xffffffffff077807 */ /* 0x000fe20001000000 */
[----:B------:R-:W-:Y:S01]  /*57c0*/  BSSY B1, `(.L_x_91) ;  /* 0x0000036000017945 */ /* 0x000fe20003800000 */
[----:B------:R-:W-:Y:S01]  /*57d0*/  @P1 LOP3.LUT P2, RZ, R59, 0xff, RZ, 0xc0, !PT ;  /* 0x000000ff3bff1812 */ /* 0x000fe2000784c0ff */
[----:B------:R-:W-:Y:S01]  /*57e0*/  VIADD R78, R80, UR48 ;  /* 0x00000030504e7c36 */ /* 0x000fe20008000000 */
[----:B------:R-:W-:Y:S01]  /*57f0*/  @P1 SEL R2, RZ, 0xffffffff, P3 ;  /* 0xffffffffff021807 */ /* 0x000fe20001800000 */
[----:B------:R-:W-:Y:S01]  /*5800*/  IMAD.MOV.U32 R81, RZ, RZ, 0x1 ;  /* 0x00000001ff517424 */ /* 0x000fe200078e00ff */
[----:B------:R-:W-:Y:S01]  /*5810*/  LOP3.LUT R70, R70, 0x1, RZ, 0x3c, !PT ;  /* 0x0000000146467812 */ /* 0x000fe200078e3cff */
[----:B------:R-:W-:Y:S01]  /*5820*/  IMAD.MOV.U32 R39, RZ, RZ, RZ ;  /* 0x000000ffff277224 */ /* 0x000fe200078e00ff */
[----:B------:R-:W-:Y:S02]  /*5830*/  @P0 SEL R2, R7, R2, !P2 ;  /* 0x0000000207020207 */ /* 0x000fe40005000000 */
[----:B------:R-:W-:Y:S02]  /*5840*/  CS2R R50, SRZ ;  /* 0x0000000000327805 */ /* 0x000fe4000001ff00 */
[----:B------:R-:W-:Y:S02]  /*5850*/  LEA R79, R30, UR48, 0x3 ;  /* 0x000000301e4f7c11 */ /* 0x000fe4000f8e18ff */
[----:B------:R-:W-:Y:S02]  /*5860*/  CS2R R48, SRZ ;  /* 0x0000000000307805 */ /* 0x000fe4000001ff00 */
[----:B------:R-:W-:Y:S02]  /*5870*/  @P1 LOP3.LUT R2, R2, 0x1, RZ, 0xc0, !PT ;  /* 0x0000000102021812 */ /* 0x000fe400078ec0ff */
[----:B------:R-:W-:Y:S02]  /*5880*/  CS2R R42, SRZ ;  /* 0x00000000002a7805 */ /* 0x000fe4000001ff00 */
[----:B------:R-:W-:Y:S02]  /*5890*/  SHF.L.U32 R0, R69, 0x1f, RZ ;  /* 0x0000001f45007819 */ /* 0x000fe400000006ff */
[----:B------:R-:W-:Y:S02]  /*58a0*/  CS2R R40, SRZ ;  /* 0x0000000000287805 */ /* 0x000fe4000001ff00 */
[----:B------:R-:W-:Y:S01]  /*58b0*/  ISETP.NE.U32.OR P5, PT, R2, 0x1, !P1 ;  /* 0x000000010200780c */ /* 0x000fe20004fa5470 */
[----:B------:R-:W-:Y:S01]  /*58c0*/  IMAD.IADD R77, R71, 0x1, R78 ;  /* 0x00000001474d7824 */ /* 0x000fe200078e024e */
[----:B------:R-:W-:Y:S02]  /*58d0*/  PLOP3.LUT P2, PT, PT, PT, UP1, 0x80, 0x8 ;  /* 0x000000000008781c */ /* 0x000fe40003f4f018 */
[----:B------:R-:W-:Y:S02]  /*58e0*/  LEA.HI R5, R30, R30, RZ, 0x1 ;  /* 0x0000001e1e057211 */ /* 0x000fe400078f08ff */
[----:B------:R-:W-:Y:S02]  /*58f0*/  LOP3.LUT P4, R74, R59, 0xff, RZ, 0xc0, !PT ;  /* 0x000000ff3b4a7812 */ /* 0x000fe4000788c0ff */
[----:B------:R-:W-:Y:S01]  /*5900*/  SEL R2, RZ, 0xffffffff, P3 ;  /* 0xffffffffff027807 */ /* 0x000fe20001800000 */
[C---:B------:R-:W-:Y:S01]  /*5910*/  IMAD.SHL.U32 R3, R5.reuse, 0x40, RZ ;  /* 0x0000004005037824 */ /* 0x040fe200078e00ff */
[----:B------:R-:W-:Y:S02]  /*5920*/  LOP3.LUT R5, R5, 0xffe, RZ, 0xc0, !PT ;  /* 0x00000ffe05057812 */ /* 0x000fe400078ec0ff */
[----:B------:R-:W-:Y:S02]  /*5930*/  P2R R76, PR, RZ, 0x20 ;  /* 0x00000020ff4c7803 */ /* 0x000fe40000000000 */
[----:B------:R-:W-:Y:S01]  /*5940*/  @P5 SHF.L.U32 R4, R70, 0x1f, RZ ;  /* 0x0000001f46045819 */ /* 0x000fe200000006ff */
[----:B------:R-:W-:Y:S01]  /*5950*/  IMAD.IADD R34, R30, 0x1, -R5 ;  /* 0x000000011e227824 */ /* 0x000fe200078e0a05 */
[----:B------:R-:W-:Y:S02]  /*5960*/  @P2 SEL R2, R7, R2, !P4 ;  /* 0x0000000207022207 */ /* 0x000fe40006000000 */
[----:B------:R-:W1:Y:S01]  /*5970*/  @P5 SYNCS.PHASECHK.TRANS64.TRYWAIT P1, [UR48+0x50], R4 ;  /* 0x00005004ff0055a7 */ /* 0x000e620008021130 */
[----:B------:R-:W-:Y:S02]  /*5980*/  LOP3.LUT R3, R3, 0xffffff80, RZ, 0xc0, !PT ;  /* 0xffffff8003037812 */ /* 0x000fe400078ec0ff */
[----:B------:R-:W-:Y:S03]  /*5990*/  LOP3.LUT R2, R2, 0x1, RZ, 0xc0, !PT ;  /* 0x0000000102027812 */ /* 0x000fe600078ec0ff */
[----:B------:R-:W-:Y:S01]  /*59a0*/  IMAD.IADD R3, R32, 0x1, R3 ;  /* 0x0000000120037824 */ /* 0x000fe200078e0203 */
[----:B------:R-:W-:Y:S03]  /*59b0*/  ISETP.NE.U32.AND P2, PT, R2, 0x1, PT ;  /* 0x000000010200780c */ /* 0x000fe60003f45070 */
[----:B------:R-:W-:Y:S01]  /*59c0*/  IMAD R34, R34, 0x100000, R3 ;  /* 0x0010000022227824 */ /* 0x000fe200078e0203 */
[----:B------:R-:W-:Y:S01]  /*59d0*/  P2R R82, PR, RZ, 0x4 ;  /* 0x00000004ff527803 */ /* 0x000fe20000000000 */
[----:B------:R3:W4:Y:S01]  /*59e0*/  SYNCS.PHASECHK.TRANS64.TRYWAIT P0, [R79+URZ+0xc0], R0 ;  /* 0x0000c0004f0075a7 */ /* 0x00072200080011ff */
[----:B-1----:R-:W-:Y:S01]  /*59f0*/  @P5 SEL R81, RZ, 0x1, !P1 ;  /* 0x00000001ff515807 */ /* 0x002fe20004800000 */
[----:B---3--:R-:W-:Y:S06]  /*5a00*/  @!P5 BRA `(.L_x_92) ;  /* 0x000000000044d947 */ /* 0x008fec0003800000 */
[----:B------:R-:W-:Y:S01]  /*5a10*/  IMAD.MOV.U32 R50, RZ, RZ, RZ ;  /* 0x000000ffff327224 */ /* 0x000fe200078e00ff */
[----:B------:R-:W-:Y:S01]  /*5a20*/  ISETP.NE.AND P1, PT, R81, RZ, PT ;  /* 0x000000ff5100720c */ /* 0x000fe20003f25270 */
[----:B------:R-:W-:Y:S01]  /*5a30*/  BSSY B0, `(.L_x_93) ;  /* 0x0000008000007945 */ /* 0x000fe20003800000 */
[----:B------:R-:W-:Y:S02]  /*5a40*/  CS2R R42, SRZ ;  /* 0x00000000002a7805 */ /* 0x000fe4000001ff00 */
[----:B------:R-:W-:Y:S02]  /*5a50*/  CS2R R40, SRZ ;  /* 0x0000000000287805 */ /* 0x000fe4000001ff00 */
[----:B------:R-:W-:Y:S07]  /*5a60*/  CS2R R48, SRZ ;  /* 0x0000000000307805 */ /* 0x000fee000001ff00 */
[----:B------:R-:W-:Y:S05]  /*5a70*/  @P1 BRA `(.L_x_94) ;  /* 0x00000000000c1947 */ /* 0x000fea0003800000 */
[----:B------:R-:W-:Y:S04]  /*5a80*/  SHF.L.U32 R3, R70, 0x1f, RZ ;  /* 0x0000001f46037819 */ /* 0x000fe800000006ff */
[----:B------:R-:W1:Y:S02]  /*5a90*/  SYNCS.PHASECHK.TRANS64.TRYWAIT P1, [UR48+0x50], R3 ;  /* 0x00005003ff0075a7 */ /* 0x000e640008021130 */
[----:B-1----:R-:W-:Y:S05]  /*5aa0*/  @!P1 BRA `(.L_x_95) ;  /* 0x0000002c00b49947 */ /* 0x002fea0003800000 */
.L_x_94:
[----:B------:R-:W-:Y:S05]  /*5ab0*/  BSYNC B0 ;  /* 0x0000000000007941 */ /* 0x000fea0003800000 */
.L_x_93:
[----:B------:R-:W-:Y:S01]  /*5ac0*/  ISETP.NE.AND P1, PT, R82, RZ, PT ;  /* 0x000000ff5200720c */ /* 0x000fe20003f25270 */
[----:B------:R-:W-:Y:S11]  /*5ad0*/  HFMA2 R39, -RZ, RZ, 0, 5.9604644775390625e-08 ;  /* 0x00000001ff277431 */ /* 0x000ff600000001ff */
[----:B------:R-:W-:Y:S01]  /*5ae0*/  @!UPT UIADD3 URZ, UPT, UPT, URZ, URZ, URZ ;  /* 0x000000fffffff290 */ /* 0x000fe2000fffe0ff */
[----:B------:R-:W-:Y:S05]  /*5af0*/  @P1 WARPSYNC.ALL ;  /* 0x0000000000001948 */ /* 0x000fea0003800000 */
[----:B------:R3:W1:Y:S04]  /*5b00*/  @P1 LDSM.16.M88.4 R40, [R80+UR48+0x200] ;  /* 0x000200305028183b */ /* 0x0006680008000200 */
[----:B------:R3:W1:Y:S02]  /*5b10*/  @P1 LDSM.16.M88.4 R48, [R77+0x200] ;  /* 0x000200004d30183b */ /* 0x0006640000000200 */
.L_x_92:
[----:B------:R-:W-:Y:S05]  /*5b20*/  BSYNC B1 ;  /* 0x0000000000017941 */ /* 0x000fea0003800000 */
.L_x_91:
[----:B-1----:R-:W-:Y:S04]  /*5b30*/  SHF.R.U32.HI R2, RZ, 0x15, R34 ;  /* 0x00000015ff027819 */ /* 0x002fe80000011622 */
[----:B------:R-:W-:Y:S01]  /*5b40*/  LOP3.LUT P1, RZ, R2, 0x3, R65, 0x48, !PT ;  /* 0x0000000302ff7812 */ /* 0x000fe20007824841 */
[----:B------:R-:W-:Y:S01]  /*5b50*/  @!UPT UIADD3 URZ, UPT, UPT, URZ, URZ, URZ ;  /* 0x000000fffffff290 */ /* 0x000fe2000fffe0ff */
[----:B----4-:R-:W-:Y:S11]  /*5b60*/  @P0 BRA `(.L_x_96) ;  /* 0x0000000000080947 */ /* 0x010ff60003800000 */
[----:B------:R-:W1:Y:S02]  /*5b70*/  SYNCS.PHASECHK.TRANS64.TRYWAIT P0, [R79+URZ+0xc0], R0 ;  /* 0x0000c0004f0075a7 */ /* 0x000e6400080011ff */
[----:B-1----:R-:W-:Y:S05]  /*5b80*/  @!P0 BRA `(.L_x_97) ;  /* 0x0000002c00948947 */ /* 0x002fea0003800000 */
.L_x_96:
[----:B------:R-:W-:Y:S05]  /*5b90*/  @!P1 BRA `(.L_x_98) ;  /* 0x0000000000409947 */ /* 0x000fea0003800000 */
[----:B------:R-:W4:Y:S01]  /*5ba0*/  LDCU.64 UR8, c[0x4][0x70] ;  /* 0x01000e00ff0877ac */ /* 0x000f220008000a00 */
[----:B------:R-:W-:Y:S01]  /*5bb0*/  MOV R3, 0x0 ;  /* 0x0000000000037802 */ /* 0x000fe20000000f00 */
[----:B------:R-:W-:Y:S02]  /*5bc0*/  HFMA2 R12, -RZ, RZ, 0, 5.9604644775390625e-08 ;  /* 0x00000001ff0c7431 */ /* 0x000fe400000001ff */
[----:B------:R-:W-:Y:S02]  /*5bd0*/  IMAD.MOV.U32 R8, RZ, RZ, 0x192 ;  /* 0x00000192ff087424 */ /* 0x000fe400078e00ff */
[----:B------:R-:W-:Y:S01]  /*5be0*/  IMAD.MOV.U32 R13, RZ, RZ, RZ ;  /* 0x000000ffff0d7224 */ /* 0x000fe200078e00ff */
[----:B------:R-:W5:Y:S01]  /*5bf0*/  LDCU.64 UR6, c[0x4][0x78] ;  /* 0x01000f00ff0677ac */ /* 0x000f620008000a00 */
[----:B------:R-:W1:Y:S01]  /*5c00*/  LDC.64 R2, c[0x4][R3] ;  /* 0x0100000003027b82 */ /* 0x000e620000000a00 */
[----:B------:R-:W2:Y:S01]  /*5c10*/  LDCU.64 UR4, c[0x4][0x10] ;  /* 0x01000200ff0477ac */ /* 0x000ea20008000a00 */
[----:B----4-:R-:W-:Y:S01]  /*5c20*/  MOV R5, UR9 ;  /* 0x0000000900057c02 */ /* 0x010fe20008000f00 */
[----:B------:R-:W-:Y:S01]  /*5c30*/  IMAD.U32 R4, RZ, RZ, UR8 ;  /* 0x00000008ff047e24 */ /* 0x000fe2000f8e00ff */
[----:B-----5:R-:W-:Y:S01]  /*5c40*/  MOV R7, UR7 ;  /* 0x0000000700077c02 */ /* 0x020fe20008000f00 */
[----:B------:R-:W-:Y:S01]  /*5c50*/  IMAD.U32 R6, RZ, RZ, UR6 ;  /* 0x00000006ff067e24 */ /* 0x000fe2000f8e00ff */
[----:B--2---:R-:W-:Y:S01]  /*5c60*/  MOV R11, UR5 ;  /* 0x00000005000b7c02 */ /* 0x004fe20008000f00 */
[----:B------:R-:W-:Y:S02]  /*5c70*/  IMAD.U32 R10, RZ, RZ, UR4 ;  /* 0x00000004ff0a7e24 */ /* 0x000fe4000f8e00ff */
[----:B------:R-:W-:Y:S07]  /*5c80*/  LEPC R20, `(.L_x_98) ;  /* 0x000000001014794e */ /* 0x000fee0000000000 */
[----:B-1-3--:R-:W-:Y:S05]  /*5c90*/  CALL.ABS.NOINC R2 ;  /* 0x0000000002007343 */ /* 0x00afea0003c00000 */
.L_x_98:
[----:B------:R-:W-:Y:S05]  /*5ca0*/  WARPSYNC.ALL ;  /* 0x0000000000007948 */ /* 0x000fea0003800000 */
[----:B------:R-:W-:Y:S01]  /*5cb0*/  R2UR UR4, R34 ;  /* 0x00000000220472ca */ /* 0x000fe200000e0000 */
[--C-:B------:R-:W-:Y:S01]  /*5cc0*/  HADD2.F32 R20, -RZ, R40.reuse.H0_H0 ;  /* 0x20000028ff147230 */ /* 0x100fe20000004100 */
[----:B------:R-:W-:Y:S01]  /*5cd0*/  ISETP.NE.AND P0, PT, R72, RZ, PT ;  /* 0x000000ff4800720c */ /* 0x000fe20003f05270 */
[----:B------:R-:W-:Y:S01]  /*5ce0*/  HADD2.F32 R21, -RZ, R40.H1_H1 ;  /* 0x30000028ff157230 */ /* 0x000fe20000004100 */
[----:B------:R-:W-:Y:S01]  /*5cf0*/  BSSY.RECONVERGENT B0, `(.L_x_99) ;  /* 0x000004c000007945 */ /* 0x000fe20003800200 */
[----:B------:R-:W-:Y:S02]  /*5d00*/  HADD2.F32 R36, -RZ, R41.H1_H1 ;  /* 0x30000029ff247230 */ /* 0x000fe40000004100 */
[----:B------:R-:W-:Y:S02]  /*5d10*/  HADD2.F32 R37, -RZ, R43.H0_H0 ;  /* 0x2000002bff257230 */ /* 0x000fe40000004100 */
[----:B------:R-:W-:Y:S04]  /*5d20*/  HADD2.F32 R38, -RZ, R51.H1_H1 ;  /* 0x30000033ff267230 */ /* 0x000fe80000004100 */
[----:B------:R-:W1:Y:S02]  /*5d30*/  LDTM.16dp256bit.x4 R4, tmem[UR4] ;  /* 0x00000004000479ee */ /* 0x000e640008120000 */
[C---:B-12---:R-:W-:Y:S01]  /*5d40*/  FMUL R0, R33.reuse, R4 ;  /* 0x0000000421007220 */ /* 0x046fe20000400000 */
[C---:B------:R-:W-:Y:S01]  /*5d50*/  FMUL R2, R33.reuse, R5 ;  /* 0x0000000521027220 */ /* 0x040fe20000400000 */
[C---:B------:R-:W-:Y:S01]  /*5d60*/  FMUL R3, R33.reuse, R6 ;  /* 0x0000000621037220 */ /* 0x040fe20000400000 */
[----:B------:R-:W-:Y:S01]  /*5d70*/  FMUL R7, R33, R7 ;  /* 0x0000000721077220 */ /* 0x000fe20000400000 */
[C---:B------:R-:W-:Y:S01]  /*5d80*/  FFMA R0, R35.reuse, R20, R0 ;  /* 0x0000001423007223 */ /* 0x040fe20000000000 */
[----:B------:R-:W-:Y:S02]  /*5d90*/  HADD2.F32 R20, -RZ, R41.H0_H0 ;  /* 0x20000029ff147230 */ /* 0x000fe40000004100 */
[----:B------:R-:W-:Y:S01]  /*5da0*/  FFMA R2, R35, R21, R2 ;  /* 0x0000001523027223 */ /* 0x000fe20000000002 */
[--C-:B------:R-:W-:Y:S02]  /*5db0*/  HADD2.F32 R21, -RZ, R42.reuse.H0_H0 ;  /* 0x2000002aff157230 */ /* 0x100fe40000004100 */
[C---:B------:R-:W-:Y:S01]  /*5dc0*/  FMUL R4, R33.reuse, R8 ;  /* 0x0000000821047220 */ /* 0x040fe20000400000 */
[----:B------:R-:W-:Y:S01]  /*5dd0*/  FMUL R5, R33, R9 ;  /* 0x0000000921057220 */ /* 0x000fe20000400000 */
[C---:B------:R-:W-:Y:S01]  /*5de0*/  FFMA R3, R35.reuse, R20, R3 ;  /* 0x0000001423037223 */ /* 0x040fe20000000003 */
[----:B------:R-:W-:Y:S01]  /*5df0*/  HADD2.F32 R20, -RZ, R42.H1_H1 ;  /* 0x3000002aff147230 */ /* 0x000fe20000004100 */
[----:B------:R-:W-:Y:S01]  /*5e00*/  F2FP.F16.F32.PACK_AB R44, R2, R0 ;  /* 0x00000000022c723e */ /* 0x000fe200000000ff */
[C---:B------:R-:W-:Y:S01]  /*5e10*/  FFMA R7, R35.reuse, R36, R7 ;  /* 0x0000002423077223 */ /* 0x040fe20000000007 */
[----:B------:R-:W-:Y:S01]  /*5e20*/  FFMA R4, R35, R21, R4 ;  /* 0x0000001523047223 */ /* 0x000fe20000000004 */
[----:B------:R-:W-:Y:S01]  /*5e30*/  FMUL R6, R33, R10 ;  /* 0x0000000a21067220 */ /* 0x000fe20000400000 */
[----:B------:R-:W-:Y:S02]  /*5e40*/  HADD2.F32 R36, -RZ, R43.H1_H1 ;  /* 0x3000002bff247230 */ /* 0x000fe40000004100 */
[----:B------:R-:W-:Y:S01]  /*5e50*/  FFMA R5, R35, R20, R5 ;  /* 0x0000001423057223 */ /* 0x000fe20000000005 */
[----:B------:R-:W-:Y:S01]  /*5e60*/  FMUL R11, R33, R11 ;  /* 0x0000000b210b7220 */ /* 0x000fe20000400000 */
[----:B------:R-:W-:Y:S01]  /*5e70*/  FFMA R6, R35, R37, R6 ;  /* 0x0000002523067223 */ /* 0x000fe20000000006 */
[--C-:B------:R-:W-:Y:S02]  /*5e80*/  HADD2.F32 R20, -RZ, R48.reuse.H0_H0 ;  /* 0x20000030ff147230 */ /* 0x100fe40000004100 */
[----:B------:R-:W-:Y:S01]  /*5e90*/  FMUL R8, R33, R12 ;  /* 0x0000000c21087220 */ /* 0x000fe20000400000 */
[----:B------:R-:W-:Y:S01]  /*5ea0*/  FFMA R11, R35, R36, R11 ;  /* 0x00000024230b7223 */ /* 0x000fe2000000000b */
[----:B------:R-:W-:Y:S02]  /*5eb0*/  HADD2.F32 R36, -RZ, R48.H1_H1 ;  /* 0x30000030ff247230 */ /* 0x000fe40000004100 */
[C---:B------:R-:W-:Y:S01]  /*5ec0*/  FMUL R9, R33.reuse, R13 ;  /* 0x0000000d21097220 */ /* 0x040fe20000400000 */
[--C-:B------:R-:W-:Y:S02]  /*5ed0*/  HADD2.F32 R21, -RZ, R49.reuse.H0_H0 ;  /* 0x20000031ff157230 */ /* 0x100fe40000004100 */
[----:B------:R-:W-:Y:S01]  /*5ee0*/  FMUL R10, R33, R14 ;  /* 0x0000000e210a7220 */ /* 0x000fe20000400000 */
[C---:B------:R-:W-:Y:S01]  /*5ef0*/  FFMA R8, R35.reuse, R20, R8 ;  /* 0x0000001423087223 */ /* 0x040fe20000000008 */
[C---:B------:R-:W-:Y:S01]  /*5f00*/  FFMA R9, R35.reuse, R36, R9 ;  /* 0x0000002423097223 */ /* 0x040fe20000000009 */
[----:B------:R-:W-:Y:S02]  /*5f10*/  HADD2.F32 R20, -RZ, R49.H1_H1 ;  /* 0x30000031ff147230 */ /* 0x000fe40000004100 */
[----:B------:R-:W-:Y:S01]  /*5f20*/  FFMA R10, R35, R21, R10 ;  /* 0x00000015230a7223 */ /* 0x000fe2000000000a */
[C---:B------:R-:W-:Y:S01]  /*5f30*/  FMUL R15, R33.reuse, R15 ;  /* 0x0000000f210f7220 */ /* 0x040fe20000400000 */
[--C-:B------:R-:W-:Y:S02]  /*5f40*/  HADD2.F32 R21, -RZ, R50.reuse.H0_H0 ;  /* 0x20000032ff157230 */ /* 0x100fe40000004100 */
[C---:B------:R-:W-:Y:S01]  /*5f50*/  FMUL R12, R33.reuse, R16 ;  /* 0x00000010210c7220 */ /* 0x040fe20000400000 */
[----:B------:R-:W-:Y:S02]  /*5f60*/  HADD2.F32 R36, -RZ, R50.H1_H1 ;  /* 0x30000032ff247230 */ /* 0x000fe40000004100 */
[C---:B------:R-:W-:Y:S01]  /*5f70*/  FMUL R13, R33.reuse, R17 ;  /* 0x00000011210d7220 */ /* 0x040fe20000400000 */
[----:B------:R-:W-:Y:S02]  /*5f80*/  HADD2.F32 R37, -RZ, R51.H0_H0 ;  /* 0x20000033ff257230 */ /* 0x000fe40000004100 */
[----:B------:R-:W-:Y:S01]  /*5f90*/  FMUL R14, R33, R18 ;  /* 0x00000012210e7220 */ /* 0x000fe20000400000 */
[----:B------:R-:W-:Y:S01]  /*5fa0*/  FFMA R15, R35, R20, R15 ;  /* 0x00000014230f7223 */ /* 0x000fe2000000000f */
[----:B------:R-:W-:Y:S01]  /*5fb0*/  FMUL R19, R33, R19 ;  /* 0x0000001321137220 */ /* 0x000fe20000400000 */
[C---:B------:R-:W-:Y:S01]  /*5fc0*/  FFMA R12, R35.reuse, R21, R12 ;  /* 0x00000015230c7223 */ /* 0x040fe2000000000c */
[C---:B------:R-:W-:Y:S01]  /*5fd0*/  FFMA R13, R35.reuse, R36, R13 ;  /* 0x00000024230d7223 */ /* 0x040fe2000000000d */
[C---:B------:R-:W-:Y:S01]  /*5fe0*/  FFMA R14, R35.reuse, R37, R14 ;  /* 0x00000025230e7223 */ /* 0x040fe2000000000e */
[----:B------:R-:W-:Y:S01]  /*5ff0*/  FFMA R19, R35, R38, R19 ;  /* 0x0000002623137223 */ /* 0x000fe20000000013 */
[----:B------:R-:W-:Y:S02]  /*6000*/  F2FP.F16.F32.PACK_AB R45, R7, R3 ;  /* 0x00000003072d723e */ /* 0x000fe400000000ff */
[----:B------:R-:W-:Y:S02]  /*6010*/  F2FP.F16.F32.PACK_AB R46, R5, R4 ;  /* 0x00000004052e723e */ /* 0x000fe400000000ff */
[----:B------:R-:W-:Y:S02]  /*6020*/  F2FP.F16.F32.PACK_AB R47, R11, R6 ;  /* 0x000000060b2f723e */ /* 0x000fe400000000ff */
[----:B------:R-:W-:Y:S02]  /*6030*/  F2FP.F16.F32.PACK_AB R84, R9, R8 ;  /* 0x000000080954723e */ /* 0x000fe400000000ff */
[----:B------:R-:W-:Y:S01]  /*6040*/  F2FP.F16.F32.PACK_AB R85, R15, R10 ;  /* 0x0000000a0f55723e */ /* 0x000fe200000000ff */
[----:B------:R1:W-:Y:S01]  /*6050*/  STSM.16.M88.4 [R78+0x200], R44 ;  /* 0x0002002c4e007844 */ /* 0x0003e20000000200 */
[----:B------:R-:W-:Y:S02]  /*6060*/  F2FP.F16.F32.PACK_AB R86, R13, R12 ;  /* 0x0000000c0d56723e */ /* 0x000fe400000000ff */
[----:B------:R-:W-:Y:S05]  /*6070*/  F2FP.F16.F32.PACK_AB R87, R19, R14 ;  /* 0x0000000e1357723e */ /* 0x000fea00000000ff */
[----:B------:R1:W-:Y:S01]  /*6080*/  STSM.16.M88.4 [R77+0x200], R84 ;  /* 0x000200544d007844 */ /* 0x0003e20000000200 */
[----:B------:R-:W-:Y:S01]  /*6090*/  @!PT LDS RZ, [RZ] ;  /* 0x00000000fffff984 */ /* 0x000fe20000000800 */
[----:B------:R-:W-:Y:S01]  /*60a0*/  @!PT LDS RZ, [RZ] ;  /* 0x00000000fffff984 */ /* 0x000fe20000000800 */
[----:B------:R-:W-:Y:S01]  /*60b0*/  @!PT LDS RZ, [RZ] ;  /* 0x00000000fffff984 */ /* 0x000fe20000000800 */
[----:B------:R-:W-:Y:S01]  /*60c0*/  @!PT LDS RZ, [RZ] ;  /* 0x00000000fffff984 */ /* 0x000fe20000000800 */
[----:B------:R2:W-:Y:S07]  /*60d0*/  MEMBAR.ALL.CTA ;  /* 0x0000000000007992 */ /* 0x0005ee0000008000 */
[----:B--2---:R-:W2:Y:S02]  /*60e0*/  FENCE.VIEW.ASYNC.S ;  /* 0x00000000000073c6 */ /* 0x004ea40000000000 */
[----:B--2---:R-:W-:Y:S06]  /*60f0*/  BAR.SYNC.DEFER_BLOCKING 0x1, 0x80 ;  /* 0x0042000000007b1d */ /* 0x004fec0000010000 */
[----:B------:R-:W-:Y:S05]  /*6100*/  @P0 BRA `(.L_x_100) ;  /* 0x0000000000280947 */ /* 0x000fea0003800000 */
[----:B------:R-:W-:Y:S02]  /*6110*/  UIADD3 UR4, UPT, UPT, UR48, 0x200, URZ ;  /* 0x0000020030047890 */ /* 0x000fe4000fffe0ff */
[----:B------:R-:W-:Y:S01]  /*6120*/  UIADD3 UR6, UP0, UPT, UR52, 0x680, URZ ;  /* 0x0000068034067890 */ /* 0x000fe2000ff1e0ff */
[----:B------:R-:W-:Y:S03]  /*6130*/  UMOV UR43, UR36 ;  /* 0x00000024002b7c82 */ /* 0x000fe60008000000 */
[----:B------:R-:W-:Y:S01]  /*6140*/  MOV R66, UR4 ;  /* 0x0000000400427c02 */ /* 0x000fe20008000f00 */
[----:B------:R-:W-:Y:S03]  /*6150*/  UIADD3.X UR7, UPT, UPT, URZ, UR53, URZ, UP0, !UPT ;  /* 0x00000035ff077290 */ /* 0x000fe600087fe4ff */
[----:B------:R-:W-:Y:S11]  /*6160*/  R2UR UR40, R66 ;  /* 0x00000000422872ca */ /* 0x000ff600000e0000 */
[----:B------:R-:W-:Y:S02]  /*6170*/  @!UPT UIADD3 URZ, UPT, UPT, URZ, URZ, URZ ;  /* 0x000000fffffff290 */ /* 0x000fe4000fffe0ff */
[----:B------:R2:W-:Y:S01]  /*6180*/  UTMASTG.3D [UR40], [UR6] ;  /* 0x00000028060073b5 */ /* 0x0005e20008010000 */
[----:B------:R0:W-:Y:S01]  /*6190*/  UTMACMDFLUSH ;  /* 0x00000000000079b7 */ /* 0x0001e20000000000 */
[----:B--2---:R-:W-:Y:S04]  /*61a0*/  DEPBAR.LE SB0, 0x1 ;  /* 0x000080400000791a */ /* 0x004fe80000000000 */
.L_x_100:
[----:B------:R-:W-:Y:S05]  /*61b0*/  BSYNC.RECONVERGENT B0 ;  /* 0x0000000000007941 */ /* 0x000fea0003800200 */
.L_x_99:
[----:B------:R-:W-:Y:S01]  /*61c0*/  BAR.SYNC.DEFER_BLOCKING 0x1, 0x80 ;  /* 0x0042000000007b1d */ /* 0x000fe20000010000 */
[----:B------:R-:W-:Y:S01]  /*61d0*/  ISETP.NE.AND P1, PT, R76, RZ, PT ;  /* 0x000000ff4c00720c */ /* 0x000fe20003f25270 */
[----:B------:R-:W-:Y:S01]  /*61e0*/  UISETP.NE.AND UP0, UPT, UR49, URZ, UPT ;  /* 0x000000ff3100728c */ /* 0x000fe2000bf05270 */
[----:B------:R-:W-:Y:S11]  /*61f0*/  LEA R3, R39, UR48, 0x3 ;  /* 0x0000003027037c11 */ /* 0x000ff6000f8e18ff */
[----:B------:R-:W-:Y:S01]  /*6200*/  @P1 SHF.L.U32 R2, R70, 0x1f, RZ ;  /* 0x0000001f46021819 */ /* 0x000fe200000006ff */
[----:B------:R-:W-:Y:S06]  /*6210*/  BRA.U !UP0, `(.L_x_101) ;  /* 0x0000000108247547 */ /* 0x000fec000b800000 */
[----:B------:R-:W-:Y:S01]  /*6220*/  IMAD.U32 R5, RZ, RZ, UR51 ;  /* 0x00000033ff057e24 */ /* 0x000fe2000f8e00ff */
[----:B------:R-:W-:Y:S01]  /*6230*/  MOV R0, UR37 ;  /* 0x0000002500007c02 */ /* 0x000fe20008000f00 */
[----:B------:R-:W-:Y:S03]  /*6240*/  UIADD3 UR51, UPT, UPT, UR51, 0x1, URZ ;  /* 0x0000000133337890 */ /* 0x000fe6000fffe0ff */
[----:B------:R-:W-:Y:S01]  /*6250*/  @P1 LEA R5, R5, UR48, 0x3 ;  /* 0x0000003005051c11 */ /* 0x000fe2000f8e18ff */
[----:B------:R-:W-:Y:S04]  /*6260*/  UISETP.NE.AND UP0, UPT, UR51, 0x4, UPT ;  /* 0x000000043300788c */ /* 0x000fe8000bf05270 */
[----:B------:R-:W-:Y:S01]  /*6270*/  @P1 VIADD R5, R5, 0x70 ;  /* 0x0000007005051836 */ /* 0x000fe20000000000 */
[----:B------:R-:W-:Y:S04]  /*6280*/  USEL UR51, UR51, URZ, UP0 ;  /* 0x000000ff33337287 */ /* 0x000fe80008000000 */
[----:B------:R-:W-:Y:S04]  /*6290*/  @P1 PRMT R0, R0, 0x654, R5 ;  /* 0x0000065400001816 */ /* 0x000fe80000000005 */
[----:B------:R2:W-:Y:S04]  /*62a0*/  @P1 SYNCS.ARRIVE.TRANS64.RED.A1T0 RZ, [R0+URZ], RZ ;  /* 0x000000ff00ff19a7 */ /* 0x0005e800081004ff */
.L_x_101:
[----:B------:R-:W4:Y:S01]  /*62b0*/  @P1 SYNCS.PHASECHK.TRANS64.TRYWAIT P0, [R3+URZ+0x50], R2 ;  /* 0x00005002030015a7 */ /* 0x000f2200080011ff */
[----:B------:R-:W-:Y:S01]  /*62c0*/  BSSY B1, `(.L_x_102) ;  /* 0x0000013000017945 */ /* 0x000fe20003800000 */
[----:B----4-:R-:W-:Y:S03]  /*62d0*/  @P1 SEL R81, RZ, 0x1, !P0 ;  /* 0x00000001ff511807 */ /* 0x010fe60004000000 */
[----:B------:R-:W-:Y:S05]  /*62e0*/  @!P1 BRA `(.L_x_103) ;  /* 0x0000000000409947 */ /* 0x000fea0003800000 */
[----:B------:R-:W-:Y:S01]  /*62f0*/  ISETP.NE.AND P1, PT, R82, RZ, PT ;  /* 0x000000ff5200720c */ /* 0x000fe20003f25270 */
[----:B------:R-:W-:Y:S01]  /*6300*/  BSSY B0, `(.L_x_104) ;  /* 0x0000009000007945 */ /* 0x000fe20003800000 */
[----:B------:R-:W-:Y:S11]  /*6310*/  ISETP.NE.AND P0, PT, R81, RZ, PT ;  /* 0x000000ff5100720c */ /* 0x000ff60003f05270 */
[----:B------:R-:W-:Y:S05]  /*6320*/  @P1 IMAD R4, R39, 0x1000, R80 ;  /* 0x0000100027041824 */ /* 0x000fea00078e0250 */
[----:B------:R-:W-:Y:S05]  /*6330*/  @P1 IADD3 R2, PT, PT, R4, UR48, RZ ;  /* 0x0000003004021c10 */ /* 0x000fea000fffe0ff */
[----:B------:R-:W-:Y:S01]  /*6340*/  @P1 IMAD.IADD R2, R71, 0x1, R2 ;  /* 0x0000000147021824 */ /* 0x000fe200078e0202 */
[----:B------:R-:W-:Y:S06]  /*6350*/  @P0 BRA `(.L_x_105) ;  /* 0x00000000000c0947 */ /* 0x000fec0003800000 */
[----:B--2---:R-:W-:Y:S04]  /*6360*/  SHF.L.U32 R0, R70, 0x1f, RZ ;  /* 0x0000001f46007819 */ /* 0x004fe800000006ff */
[----:B------:R-:W2:Y:S02]  /*6370*/  SYNCS.PHASECHK.TRANS64.TRYWAIT P0, [R3+URZ+0x50], R0 ;  /* 0x00005000030075a7 */ /* 0x000ea400080011ff */
[----:B--2---:R-:W-:Y:S05]  /*6380*/  @!P0 BRA `(.L_x_106) ;  /* 0x0000002400a88947 */ /* 0x004fea0003800000 */
.L_x_105:
[----:B------:R-:W-:Y:S05]  /*6390*/  BSYNC B0 ;  /* 0x0000000000007941 */ /* 0x000fea0003800000 */
.L_x_104:
[----:B------:R-:W-:Y:S02]  /*63a0*/  ISETP.NE.AND P0, PT, R82, RZ, PT ;  /* 0x000000ff5200720c */ /* 0x000fe40003f05270 */
[----:B------:R-:W-:Y:S11]  /*63b0*/  IADD3 R39, PT, PT, R39, 0x1, RZ ;  /* 0x0000000127277810 */ /* 0x000ff60007ffe0ff */
[----:B------:R-:W-:Y:S05]  /*63c0*/  @P0 WARPSYNC.ALL ;  /* 0x0000000000000948 */ /* 0x000fea0003800000 */
[----:B------:R4:W1:Y:S04]  /*63d0*/  @P0 LDSM.16.M88.4 R40, [R4+UR48+0x200] ;  /* 0x000200300428083b */ /* 0x0008680008000200 */
[----:B------:R4:W1:Y:S02]  /*63e0*/  @P0 LDSM.16.M88.4 R48, [R2+0x200] ;  /* 0x000200000230083b */ /* 0x0008640000000200 */
.L_x_103:
[----:B------:R-:W-:Y:S05]  /*63f0*/  BSYNC B1 ;  /* 0x0000000000017941 */ /* 0x000fea0003800000 */
.L_x_102:
[----:B--2---:R-:W-:Y:S05]  /*6400*/  VIADD R0, R34, 0x20 ;  /* 0x0000002022007836 */ /* 0x004fea0000000000 */
[----:B------:R-:W-:Y:S04]  /*6410*/  SHF.R.U32.HI R0, RZ, 0x15, R0 ;  /* 0x00000015ff007819 */ /* 0x000fe80000011600 */
[----:B------:R-:W-:Y:S11]  /*6420*/  LOP3.LUT P0, RZ, R0, 0x3, R65, 0x48, !PT ;  /* 0x0000000300ff7812 */ /* 0x000ff60007804841 */
[----:B------:R-:W-:Y:S02]  /*6430*/  @!UPT UIADD3 URZ, UPT, UPT, URZ, URZ, URZ ;  /* 0x000000fffffff290 */ /* 0x000fe4000fffe0ff */
[----:B------:R-:W-:Y:S05]  /*6440*/  @!P0 BRA `(.L_x_107) ;  /* 0x0000000000408947 */ /* 0x000fea0003800000 */
[----:B------:R-:W2:Y:S01]  /*6450*/  LDCU.64 UR8, c[0x4][0x70] ;  /* 0x01000e00ff0877ac */ /* 0x000ea20008000a00 */
[----:B------:R-:W-:Y:S01]  /*6460*/  MOV R3, 0x0 ;  /* 0x0000000000037802 */ /* 0x000fe20000000f00 */
[----:B------:R-:W-:Y:S02]  /*6470*/  HFMA2 R12, -RZ, RZ, 0, 5.9604644775390625e-08 ;  /* 0x00000001ff0c7431 */ /* 0x000fe400000001ff */
[----:B------:R-:W-:Y:S02]  /*6480*/  IMAD.MOV.U32 R8, RZ, RZ, 0x192 ;  /* 0x00000192ff087424 */ /* 0x000fe400078e00ff */
[----:B------:R-:W-:Y:S01]  /*6490*/  IMAD.MOV.U32 R13, RZ, RZ, RZ ;  /* 0x000000ffff0d7224 */ /* 0x000fe200078e00ff */
[----:B------:R-:W5:Y:S01]  /*64a0*/  LDCU.64 UR6, c[0x4][0x78] ;  /* 0x01000f00ff0677ac */ /* 0x000f620008000a00 */
[----:B----4-:R-:W4:Y:S01]  /*64b0*/  LDC.64 R2, c[0x4][R3] ;  /* 0x0100000003027b82 */ /* 0x010f220000000a00 */
[----:B------:R-:W3:Y:S01]  /*64c0*/  LDCU.64 UR4, c[0x4][0x10] ;  /* 0x01000200ff0477ac */ /* 0x000ee20008000a00 */
[----:B--2---:R-:W-:Y:S01]  /*64d0*/  MOV R5, UR9 ;  /* 0x0000000900057c02 */ /* 0x004fe20008000f00 */
[----:B------:R-:W-:Y:S01]  /*64e0*/  IMAD.U32 R4, RZ, RZ, UR8 ;  /* 0x00000008ff047e24 */ /* 0x000fe2000f8e00ff */
[----:B-----5:R-:W-:Y:S01]  /*64f0*/  MOV R7, UR7 ;  /* 0x0000000700077c02 */ /* 0x020fe20008000f00 */
[----:B------:R-:W-:Y:S01]  /*6500*/  IMAD.U32 R6, RZ, RZ, UR6 ;  /* 0x00000006ff067e24 */ /* 0x000fe2000f8e00ff */
[----:B---3--:R-:W-:Y:S01]  /*6510*/  MOV R11, UR5 ;  /* 0x00000005000b7c02 */ /* 0x008fe20008000f00 */
[----:B------:R-:W-:Y:S02]  /*6520*/  IMAD.U32 R10, RZ, RZ, UR4 ;  /* 0x00000004ff0a7e24 */ /* 0x000fe4000f8e00ff */
[----:B------:R-:W-:Y:S07]  /*6530*/  LEPC R20, `(.L_x_107) ;  /* 0x000000001014794e */ /* 0x000fee0000000000 */
[----:B-1--4-:R-:W-:Y:S05]  /*6540*/  CALL.ABS.NOINC R2 ;  /* 0x0000000002007343 */ /* 0x012fea0003c00000 */
.L_x_107:
[----:B------:R-:W-:Y:S01]  /*6550*/  ISETP.NE.AND P6, PT, R76, RZ, PT ;  /* 0x000000ff4c00720c */ /* 0x000fe20003fc5270 */
[----:B------:R-:W-:Y:S05]  /*6560*/  WARPSYNC.ALL ;  /* 0x0000000000007948 */ /* 0x000fea0003800000 */
[----:B------:R-:W-:Y:S01]  /*6570*/  R2UR UR4, R34 ;  /* 0x00000000220472ca */ /* 0x000fe200000e0000 */
[--C-:B-1----:R-:W-:Y:S01]  /*6580*/  HADD2.F32 R20, -RZ, R40.reuse.H0_H0 ;  /* 0x20000028ff147230 */ /* 0x102fe20000004100 */
[----:B------:R-:W-:Y:S01]  /*6590*/  ISETP.NE.AND P0, PT, R72, RZ, PT ;  /* 0x000000ff4800720c */ /* 0x000fe20003f05270 */
[----:B------:R-:W-:Y:S01]  /*65a0*/  HADD2.F32 R21, -RZ, R40.H1_H1 ;  /* 0x30000028ff157230 */ /* 0x000fe20000004100 */
[----:B------:R-:W-:Y:S01]  /*65b0*/  MOV R38, UR51 ;  /* 0x0000003300267c02 */ /* 0x000fe20008000f00 */
[--C-:B------:R-:W-:Y:S01]  /*65c0*/  HADD2.F32 R36, -RZ, R41.reuse.H1_H1 ;  /* 0x30000029ff247230 */ /* 0x100fe20000004100 */
[----:B------:R-:W-:Y:S01]  /*65d0*/  MOV R83, UR37 ;  /* 0x0000002500537c02 */ /* 0x000fe20008000f00 */
[----:B------:R-:W-:Y:S01]  /*65e0*/  HADD2.F32 R37, -RZ, R48.H0_H0 ;  /* 0x20000030ff257230 */ /* 0x000fe20000004100 */
[----:B------:R-:W-:Y:S01]  /*65f0*/  @P6 LEA R38, R38, UR48, 0x3 ;  /* 0x0000003026266c11 */ /* 0x000fe2000f8e18ff */
[----:B------:R-:W-:Y:S01]  /*6600*/  BSSY.RECONVERGENT B0, `(.L_x_108) ;  /* 0x000004d000007945 */ /* 0x000fe20003800200 */
[----:B------:R-:W-:Y:S02]  /*6610*/  @P6 SHF.L.U32 R88, R70, 0x1f, RZ ;  /* 0x0000001f46586819 */ /* 0x000fe400000006ff */
[----:B------:R-:W-:Y:S01]  /*6620*/  @P6 IADD3 R38, PT, PT, R38, 0x70, RZ ;  /* 0x0000007026266810 */ /* 0x000fe20007ffe0ff */
[----:B----4-:R-:W1:Y:S03]  /*6630*/  LDTM.16dp256bit.x4 R4, tmem[UR4+0x20] ;  /* 0x00002004000479ee */ /* 0x010e660008120000 */
[----:B------:R-:W-:Y:S02]  /*6640*/  @P6 PRMT R38, R83, 0x654, R38 ;  /* 0x0000065453266816 */ /* 0x000fe40000000026 */
[----:B------:R-:W-:Y:S01]  /*6650*/  LEA R83, R39, UR48, 0x3 ;  /* 0x0000003027537c11 */ /* 0x000fe2000f8e18ff */
[C---:B-1----:R-:W-:Y:S01]  /*6660*/  FMUL R0, R33.reuse, R4 ;  /* 0x0000000421007220 */ /* 0x042fe20000400000 */
[C---:B------:R-:W-:Y:S01]  /*6670*/  FMUL R2, R33.reuse, R5 ;  /* 0x0000000521027220 */ /* 0x040fe20000400000 */
[C---:B------:R-:W-:Y:S01]  /*6680*/  FMUL R3, R33.reuse, R6 ;  /* 0x0000000621037220 */ /* 0x040fe20000400000 */
[----:B------:R-:W-:Y:S01]  /*6690*/  FMUL R7, R33, R7 ;  /* 0x0000000721077220 */ /* 0x000fe20000400000 */
[C---:B------:R-:W-:Y:S01]  /*66a0*/  FFMA R0, R35.reuse, R20, R0 ;  /* 0x0000001423007223 */ /* 0x040fe20000000000 */
[----:B------:R-:W-:Y:S02]  /*66b0*/  HADD2.F32 R20, -RZ, R41.H0_H0 ;  /* 0x20000029ff147230 */ /* 0x000fe40000004100 */
[----:B------:R-:W-:Y:S01]  /*66c0*/  FFMA R2, R35, R21, R2 ;  /* 0x0000001523027223 */ /* 0x000fe20000000002 */
[C---:B------:R-:W-:Y:S01]  /*66d0*/  FMUL R4, R33.reuse, R8 ;  /* 0x0000000821047220 */ /* 0x040fe20000400000 */
[----:B------:R-:W-:Y:S01]  /*66e0*/  FMUL R5, R33, R9 ;  /* 0x0000000921057220 */ /* 0x000fe20000400000 */
[--C-:B------:R-:W-:Y:S02]  /*66f0*/  HADD2.F32 R21, -RZ, R43.reuse.H0_H0 ;  /* 0x2000002bff157230 */ /* 0x100fe40000004100 */
[C---:B------:R-:W-:Y:S01]  /*6700*/  FFMA R3, R35.reuse, R20, R3 ;  /* 0x0000001423037223 */ /* 0x040fe20000000003 */
[--C-:B------:R-:W-:Y:S01]  /*6710*/  HADD2.F32 R20, -RZ, R42.reuse.H0_H0 ;  /* 0x2000002aff147230 */ /* 0x100fe20000004100 */
[----:B------:R-:W-:Y:S01]  /*6720*/  F2FP.F16.F32.PACK_AB R44, R2, R0 ;  /* 0x00000000022c723e */ /* 0x000fe200000000ff */
[----:B------:R-:W-:Y:S01]  /*6730*/  FFMA R7, R35, R36, R7 ;  /* 0x0000002423077223 */ /* 0x000fe20000000007 */
[----:B------:R-:W-:Y:S01]  /*6740*/  FMUL R6, R33, R10 ;  /* 0x0000000a21067220 */ /* 0x000fe20000400000 */
[----:B------:R-:W-:Y:S02]  /*6750*/  HADD2.F32 R36, -RZ, R43.H1_H1 ;  /* 0x3000002bff247230 */ /* 0x000fe40000004100 */
[----:B------:R-:W-:Y:S01]  /*6760*/  FFMA R4, R35, R20, R4 ;  /* 0x0000001423047223 */ /* 0x000fe20000000004 */
[----:B------:R-:W-:Y:S01]  /*6770*/  HADD2.F32 R20, -RZ, R42.H1_H1 ;  /* 0x3000002aff147230 */ /* 0x000fe20000004100 */
[----:B------:R-:W-:Y:S01]  /*6780*/  F2FP.F16.F32.PACK_AB R45, R7, R3 ;  /* 0x00000003072d723e */ /* 0x000fe200000000ff */
[C---:B------:R-:W-:Y:S01]  /*6790*/  FMUL R11, R33.reuse, R11 ;  /* 0x0000000b210b7220 */ /* 0x040fe20000400000 */
[C---:B------:R-:W-:Y:S01]  /*67a0*/  FMUL R8, R33.reuse, R12 ;  /* 0x0000000c21087220 */ /* 0x040fe20000400000 */
[----:B------:R-:W-:Y:S01]  /*67b0*/  FMUL R9, R33, R13 ;  /* 0x0000000d21097220 */ /* 0x000fe20000400000 */
[C---:B------:R-:W-:Y:S01]  /*67c0*/  FFMA R5, R35.reuse, R20, R5 ;  /* 0x0000001423057223 */ /* 0x040fe20000000005 */
[----:B------:R-:W-:Y:S02]  /*67d0*/  HADD2.F32 R20, -RZ, R48.H1_H1 ;  /* 0x30000030ff147230 */ /* 0x000fe40000004100 */
[C---:B------:R-:W-:Y:S01]  /*67e0*/  FFMA R6, R35.reuse, R21, R6 ;  /* 0x0000001523067223 */ /* 0x040fe20000000006 */
[C---:B------:R-:W-:Y:S01]  /*67f0*/  FFMA R11, R35.reuse, R36, R11 ;  /* 0x00000024230b7223 */ /* 0x040fe2000000000b */
[C---:B------:R-:W-:Y:S01]  /*6800*/  FFMA R8, R35.reuse, R37, R8 ;  /* 0x0000002523087223 */ /* 0x040fe20000000008 */
[--C-:B------:R-:W-:Y:S02]  /*6810*/  HADD2.F32 R21, -RZ, R49.reuse.H0_H0 ;  /* 0x20000031ff157230 */ /* 0x100fe40000004100 */
[----:B------:R-:W-:Y:S01]  /*6820*/  FFMA R9, R35, R20, R9 ;  /* 0x0000001423097223 */ /* 0x000fe20000000009 */
[C---:B------:R-:W-:Y:S01]  /*6830*/  FMUL R10, R33.reuse, R14 ;  /* 0x0000000e210a7220 */ /* 0x040fe20000400000 */
[----:B------:R-:W-:Y:S02]  /*6840*/  HADD2.F32 R20, -RZ, R49.H1_H1 ;  /* 0x30000031ff147230 */ /* 0x000fe40000004100 */
[C---:B------:R-:W-:Y:S01]  /*6850*/  FMUL R15, R33.reuse, R15 ;  /* 0x0000000f210f7220 */ /* 0x040fe20000400000 */
[----:B------:R-:W-:Y:S01]  /*6860*/  FMUL R12, R33, R16 ;  /* 0x00000010210c7220 */ /* 0x000fe20000400000 */
[C---:B------:R-:W-:Y:S01]  /*6870*/  FFMA R10, R35.reuse, R21, R10 ;  /* 0x00000015230a7223 */ /* 0x040fe2000000000a */
[--C-:B------:R-:W-:Y:S02]  /*6880*/  HADD2.F32 R21, -RZ, R50.reuse.H0_H0 ;  /* 0x20000032ff157230 */ /* 0x100fe40000004100 */
[----:B------:R-:W-:Y:S01]  /*6890*/  FFMA R15, R35, R20, R15 ;  /* 0x00000014230f7223 */ /* 0x000fe2000000000f */
[----:B------:R-:W-:Y:S02]  /*68a0*/  HADD2.F32 R20, -RZ, R50.H1_H1 ;  /* 0x30000032ff147230 */ /* 0x000fe40000004100 */
[C---:B------:R-:W-:Y:S01]  /*68b0*/  FMUL R13, R33.reuse, R17 ;  /* 0x00000011210d7220 */ /* 0x040fe20000400000 */
[--C-:B------:R-:W-:Y:S02]  /*68c0*/  HADD2.F32 R37, -RZ, R51.reuse.H0_H0 ;  /* 0x20000033ff257230 */ /* 0x100fe40000004100 */
[C---:B------:R-:W-:Y:S01]  /*68d0*/  FMUL R14, R33.reuse, R18 ;  /* 0x00000012210e7220 */ /* 0x040fe20000400000 */
[----:B------:R-:W-:Y:S02]  /*68e0*/  HADD2.F32 R36, -RZ, R51.H1_H1 ;  /* 0x30000033ff247230 */ /* 0x000fe40000004100 */
        /* <DEDUP_REMOVED lines=21> */
[----:B------:R-:W-:Y:S02]  /*6a40*/  UIADD3 UR8, UP0, UPT, UR52, 0x680, URZ ;  /* 0x0000068034087890 */ /* 0x000fe4000ff1e0ff */
[----:B------:R-:W-:Y:S02]  /*6a50*/  UIADD3 UR5, UPT, UPT, UR41, 0x20, URZ ;  /* 0x0000002029057890 */ /* 0x000fe4000fffe0ff */
[----:B------:R-:W-:Y:S02]  /*6a60*/  UIADD3 UR4, UPT, UPT, UR48, 0x1200, URZ ;  /* 0x0000120030047890 */ /* 0x000fe4000fffe0ff */
[----:B------:R-:W-:Y:S01]  /*6a70*/  UIADD3.X UR9, UPT, UPT, URZ, UR53, URZ, UP0, !UPT ;  /* 0x00000035ff097290 */ /* 0x000fe200087fe4ff */
[----:B------:R-:W-:Y:S01]  /*6a80*/  UMOV UR6, UR42 ;  /* 0x0000002a00067c82 */ /* 0x000fe20008000000 */
[----:B------:R-:W-:Y:S07]  /*6a90*/  UMOV UR7, UR36 ;  /* 0x0000002400077c82 */ /* 0x000fee0008000000 */
[----:B------:R2:W-:Y:S01]  /*6aa0*/  UTMASTG.3D [UR4], [UR8] ;  /* 0x00000004080073b5 */ /* 0x0005e20008010000 */
[----:B------:R0:W-:Y:S01]  /*6ab0*/  UTMACMDFLUSH ;  /* 0x00000000000079b7 */ /* 0x0001e20000000000 */
[----:B--2---:R-:W-:Y:S04]  /*6ac0*/  DEPBAR.LE SB0, 0x1 ;  /* 0x000080400000791a */ /* 0x004fe80000000000 */
.L_x_109:
[----:B------:R-:W-:Y:S05]  /*6ad0*/  BSYNC.RECONVERGENT B0 ;  /* 0x0000000000007941 */ /* 0x000fea0003800200 */
.L_x_108:
[----:B------:R-:W-:Y:S01]  /*6ae0*/  BAR.SYNC.DEFER_BLOCKING 0x1, 0x80 ;  /* 0x0042000000007b1d */ /* 0x000fe20000010000 */
[----:B------:R-:W-:Y:S04]  /*6af0*/  UIADD3 UR40, UPT, UPT, UR51, 0x1, URZ ;  /* 0x0000000133287890 */ /* 0x000fe8000fffe0ff */
[----:B------:R-:W-:Y:S04]  /*6b00*/  UISETP.NE.AND UP0, UPT, UR40, 0x4, UPT ;  /* 0x000000042800788c */ /* 0x000fe8000bf05270 */
[----:B------:R-:W-:Y:S01]  /*6b10*/  USEL UR40, UR40, URZ, UP0 ;  /* 0x000000ff28287287 */ /* 0x000fe20008000000 */
[----:B------:R2:W-:Y:S01]  /*6b20*/  @P6 SYNCS.ARRIVE.TRANS64.RED.A1T0 RZ, [R38+URZ], RZ ;  /* 0x000000ff26ff69a7 */ /* 0x0005e200081004ff */
[----:B------:R-:W-:Y:S01]  /*6b30*/  BSSY B1, `(.L_x_110) ;  /* 0x0000014000017945 */ /* 0x000fe20003800000 */
[----:B------:R-:W4:Y:S02]  /*6b40*/  @P6 SYNCS.PHASECHK.TRANS64.TRYWAIT P0, [R83+URZ+0x50], R88 ;  /* 0x00005058530065a7 */ /* 0x000f2400080011ff */
[----:B----4-:R-:W-:Y:S01]  /*6b50*/  @P6 SEL R81, RZ, 0x1, !P0 ;  /* 0x00000001ff516807 */ /* 0x010fe20004000000 */
[----:B--2---:R-:W-:Y:S06]  /*6b60*/  @!P6 BRA `(.L_x_111) ;  /* 0x000000000040e947 */ /* 0x004fec0003800000 */
[----:B------:R-:W-:Y:S01]  /*6b70*/  ISETP.NE.AND P1, PT, R82, RZ, PT ;  /* 0x000000ff5200720c */ /* 0x000fe20003f25270 */
[----:B------:R-:W-:Y:S01]  /*6b80*/  BSSY B0, `(.L_x_112) ;  /* 0x0000009000007945 */ /* 0x000fe20003800000 */
[----:B------:R-:W-:Y:S11]  /*6b90*/  ISETP.NE.AND P0, PT, R81, RZ, PT ;  /* 0x000000ff5100720c */ /* 0x000ff60003f05270 */
[----:B------:R-:W-:Y:S05]  /*6ba0*/  @P1 IMAD R2, R39, 0x1000, R80 ;  /* 0x0000100027021824 */ /* 0x000fea00078e0250 */
[----:B------:R-:W-:Y:S05]  /*6bb0*/  @P1 IADD3 R0, PT, PT, R2, UR48, RZ ;  /* 0x0000003002001c10 */ /* 0x000fea000fffe0ff */
[----:B------:R-:W-:Y:S01]  /*6bc0*/  @P1 IMAD.IADD R0, R71, 0x1, R0 ;  /* 0x0000000147001824 */ /* 0x000fe200078e0200 */
[----:B------:R-:W-:Y:S06]  /*6bd0*/  @P0 BRA `(.L_x_113) ;  /* 0x00000000000c0947 */ /* 0x000fec0003800000 */
[----:B------:R-:W-:Y:S04]  /*6be0*/  SHF.L.U32 R4, R70, 0x1f, RZ ;  /* 0x0000001f46047819 */ /* 0x000fe800000006ff */
[----:B------:R-:W2:Y:S02]  /*6bf0*/  SYNCS.PHASECHK.TRANS64.TRYWAIT P0, [R83+URZ+0x50], R4 ;  /* 0x00005004530075a7 */ /* 0x000ea400080011ff */
[----:B--2---:R-:W-:Y:S05]  /*6c00*/  @!P0 BRA `(.L_x_114) ;  /* 0x0000001c009c8947 */ /* 0x004fea0003800000 */
.L_x_113:
[----:B------:R-:W-:Y:S05]  /*6c10*/  BSYNC B0 ;  /* 0x0000000000007941 */ /* 0x000fea0003800000 */
.L_x_112:
[----:B------:R-:W-:Y:S02]  /*6c20*/  ISETP.NE.AND P0, PT, R82, RZ, PT ;  /* 0x000000ff5200720c */ /* 0x000fe40003f05270 */
[----:B------:R-:W-:Y:S11]  /*6c30*/  IADD3 R39, PT, PT, R39, 0x1, RZ ;  /* 0x0000000127277810 */ /* 0x000ff60007ffe0ff */
[----:B------:R-:W-:Y:S05]  /*6c40*/  @P0 WARPSYNC.ALL ;  /* 0x0000000000000948 */ /* 0x000fea0003800000 */
[----:B------:R4:W1:Y:S04]  /*6c50*/  @P0 LDSM.16.M88.4 R40, [R2+UR48+0x200] ;  /* 0x000200300228083b */ /* 0x0008680008000200 */
[----:B------:R4:W1:Y:S02]  /*6c60*/  @P0 LDSM.16.M88.4 R48, [R0+0x200] ;  /* 0x000200000030083b */ /* 0x0008640000000200 */
.L_x_111:
[----:B------:R-:W-:Y:S05]  /*6c70*/  BSYNC B1 ;  /* 0x0000000000017941 */ /* 0x000fea0003800000 */
.L_x_110:
[----:B----4-:R-:W-:Y:S05]  /*6c80*/  VIADD R0, R34, 0x40 ;  /* 0x0000004022007836 */ /* 0x010fea0000000000 */
[----:B------:R-:W-:Y:S04]  /*6c90*/  SHF.R.U32.HI R0, RZ, 0x15, R0 ;  /* 0x00000015ff007819 */ /* 0x000fe80000011600 */
[----:B------:R-:W-:Y:S11]  /*6ca0*/  LOP3.LUT P0, RZ, R0, 0x3, R65, 0x48, !PT ;  /* 0x0000000300ff7812 */ /* 0x000ff60007804841 */
[----:B------:R-:W-:Y:S02]  /*6cb0*/  @!UPT UIADD3 URZ, UPT, UPT, URZ, URZ, URZ ;  /* 0x000000fffffff290 */ /* 0x000fe4000fffe0ff */
        /* <DEDUP_REMOVED lines=8> */
[----:B------:R-:W3:Y:S01]  /*6d40*/  LDCU.64 UR4, c[0x4][0x10] ;  /* 0x01000200ff0477ac */ /* 0x000ee20008000a00 */
[----:B----4-:R-:W-:Y:S01]  /*6d50*/  MOV R5, UR9 ;  /* 0x0000000900057c02 */ /* 0x010fe20008000f00 */
[----:B--2---:R-:W-:Y:S01]  /*6d60*/  IMAD.U32 R4, RZ, RZ, UR8 ;  /* 0x00000008ff047e24 */ /* 0x004fe2000f8e00ff */
[----:B-----5:R-:W-:Y:S01]  /*6d70*/  MOV R7, UR7 ;  /* 0x0000000700077c02 */ /* 0x020fe20008000f00 */
[----:B------:R-:W-:Y:S01]  /*6d80*/  IMAD.U32 R6, RZ, RZ, UR6 ;  /* 0x00000006ff067e24 */ /* 0x000fe2000f8e00ff */
[----:B---3--:R-:W-:Y:S01]  /*6d90*/  MOV R11, UR5 ;  /* 0x00000005000b7c02 */ /* 0x008fe20008000f00 */
[----:B------:R-:W-:Y:S02]  /*6da0*/  IMAD.U32 R10, RZ, RZ, UR4 ;  /* 0x00000004ff0a7e24 */ /* 0x000fe4000f8e00ff */
[----:B------:R-:W-:Y:S07]  /*6db0*/  LEPC R20, `(.L_x_115) ;  /* 0x000000001014794e */ /* 0x000fee0000000000 */
[----:B-1----:R-:W-:Y:S05]  /*6dc0*/  CALL.ABS.NOINC R2 ;  /* 0x0000000002007343 */ /* 0x002fea0003c00000 */
.L_x_115:
        /* <DEDUP_REMOVED lines=8> */
[----:B--2---:R-:W-:Y:S01]  /*6e50*/  MOV R83, UR37 ;  /* 0x0000002500537c02 */ /* 0x004fe20008000f00 */
[----:B------:R-:W-:Y:S01]  /*6e60*/  HADD2.F32 R37, -RZ, R48.H0_H0 ;  /* 0x20000030ff257230 */ /* 0x000fe20000004100 */
[----:B------:R-:W-:Y:S01]  /*6e70*/  @P6 LEA R38, R38, UR48, 0x3 ;  /* 0x0000003026266c11 */ /* 0x000fe2000f8e18ff */
[----:B------:R-:W-:Y:S01]  /*6e80*/  BSSY.RECONVERGENT B0, `(.L_x_116) ;  /* 0x000004d000007945 */ /* 0x000fe20003800200 */
[----:B------:R-:W-:Y:S02]  /*6e90*/  LEA R88, R39, UR48, 0x3 ;  /* 0x0000003027587c11 */ /* 0x000fe4000f8e18ff */
[----:B------:R-:W-:Y:S01]  /*6ea0*/  @P6 IADD3 R38, PT, PT, R38, 0x70, RZ ;  /* 0x0000007026266810 */ /* 0x000fe20007ffe0ff */
[----:B------:R-:W1:Y:S03]  /*6eb0*/  LDTM.16dp256bit.x4 R4, tmem[UR4+0x40] ;  /* 0x00004004000479ee */ /* 0x000e660008120000 */
[----:B------:R-:W-:Y:S02]  /*6ec0*/  @P6 PRMT R38, R83, 0x654, R38 ;  /* 0x0000065453266816 */ /* 0x000fe40000000026 */
[----:B------:R-:W-:Y:S01]  /*6ed0*/  @P6 SHF.L.U32 R83, R70, 0x1f, RZ ;  /* 0x0000001f46536819 */ /* 0x000fe200000006ff */
        /* <DEDUP_REMOVED lines=71> */
.L_x_117:
[----:B------:R-:W-:Y:S05]  /*7350*/  BSYNC.RECONVERGENT B0 ;  /* 0x0000000000007941 */ /* 0x000fea0003800200 */
.L_x_116:
        /* <DEDUP_REMOVED lines=19> */
.L_x_121:
[----:B------:R-:W-:Y:S05]  /*7490*/  BSYNC B0 ;  /* 0x0000000000007941 */ /* 0x000fea0003800000 */
.L_x_120:
[----:B------:R-:W-:Y:S11]  /*74a0*/  ISETP.NE.AND P0, PT, R82, RZ, PT ;  /* 0x000000ff5200720c */ /* 0x000ff60003f05270 */
[----:B------:R-:W-:Y:S02]  /*74b0*/  @!UPT UIADD3 URZ, UPT, UPT, URZ, URZ, URZ ;  /* 0x000000fffffff290 */ /* 0x000fe4000fffe0ff */
[----:B------:R-:W-:Y:S05]  /*74c0*/  @P0 WARPSYNC.ALL ;  /* 0x0000000000000948 */ /* 0x000fea0003800000 */
[----:B------:R4:W1:Y:S04]  /*74d0*/  @P0 LDSM.16.M88.4 R40, [R39+UR48+0x200] ;  /* 0x000200302728083b */ /* 0x0008680008000200 */
[----:B------:R4:W1:Y:S02]  /*74e0*/  @P0 LDSM.16.M88.4 R48, [R0+0x200] ;  /* 0x000200000030083b */ /* 0x0008640000000200 */
.L_x_119:
[----:B------:R-:W-:Y:S05]  /*74f0*/  BSYNC B1 ;  /* 0x0000000000017941 */ /* 0x000fea0003800000 */
.L_x_118:
[----:B----4-:R-:W-:Y:S05]  /*7500*/  VIADD R0, R34, 0x60 ;  /* 0x0000006022007836 */ /* 0x010fea0000000000 */
[----:B------:R-:W-:Y:S04]  /*7510*/  SHF.R.U32.HI R0, RZ, 0x15, R0 ;  /* 0x00000015ff007819 */ /* 0x000fe80000011600 */
[----:B------:R-:W-:Y:S11]  /*7520*/  LOP3.LUT P0, RZ, R0, 0x3, R65, 0x48, !PT ;  /* 0x0000000300ff7812 */ /* 0x000ff60007804841 */
[----:B------:R-:W-:Y:S02]  /*7530*/  @!UPT UIADD3 URZ, UPT, UPT, URZ, URZ, URZ ;  /* 0x000000fffffff290 */ /* 0x000fe4000fffe0ff */
[----:B------:R-:W-:Y:S05]  /*7540*/  @!P0 BRA `(.L_x_123) ;  /* 0x0000000000408947 */ /* 0x000fea0003800000 */
[----:B------:R-:W4:Y:S01]  /*7550*/  LDCU.64 UR8, c[0x4][0x70] ;  /* 0x01000e00ff0877ac */ /* 0x000f220008000a00 */
[----:B--2---:R-:W-:Y:S01]  /*7560*/  MOV R3, 0x0 ;  /* 0x0000000000037802 */ /* 0x004fe20000000f00 */
[----:B------:R-:W-:Y:S02]  /*7570*/  HFMA2 R12, -RZ, RZ, 0, 5.9604644775390625e-08 ;  /* 0x00000001ff0c7431 */ /* 0x000fe400000001ff */
[----:B------:R-:W-:Y:S02]  /*7580*/  IMAD.MOV.U32 R8, RZ, RZ, 0x192 ;  /* 0x00000192ff087424 */ /* 0x000fe400078e00ff */
[----:B------:R-:W-:Y:S01]  /*7590*/  IMAD.MOV.U32 R13, RZ, RZ, RZ ;  /* 0x000000ffff0d7224 */ /* 0x000fe200078e00ff */
[----:B------:R-:W2:Y:S01]  /*75a0*/  LDCU.64 UR6, c[0x4][0x78] ;  /* 0x01000f00ff0677ac */ /* 0x000ea20008000a00 */
[----:B------:R-:W1:Y:S01]  /*75b0*/  LDC.64 R2, c[0x4][R3] ;  /* 0x0100000003027b82 */ /* 0x000e620000000a00 */
[----:B------:R-:W5:Y:S01]  /*75c0*/  LDCU.64 UR4, c[0x4][0x10] ;  /* 0x01000200ff0477ac */ /* 0x000f620008000a00 */
[----:B----4-:R-:W-:Y:S01]  /*75d0*/  MOV R5, UR9 ;  /* 0x0000000900057c02 */ /* 0x010fe20008000f00 */
[----:B------:R-:W-:Y:S01]  /*75e0*/  IMAD.U32 R4, RZ, RZ, UR8 ;  /* 0x00000008ff047e24 */ /* 0x000fe2000f8e00ff */
[----:B--2---:R-:W-:Y:S01]  /*75f0*/  MOV R7, UR7 ;  /* 0x0000000700077c02 */ /* 0x004fe20008000f00 */
[----:B------:R-:W-:Y:S01]  /*7600*/  IMAD.U32 R6, RZ, RZ, UR6 ;  /* 0x00000006ff067e24 */ /* 0x000fe2000f8e00ff */
[----:B-----5:R-:W-:Y:S01]  /*7610*/  MOV R11, UR5 ;  /* 0x00000005000b7c02 */ /* 0x020fe20008000f00 */
[----:B------:R-:W-:Y:S02]  /*7620*/  IMAD.U32 R10, RZ, RZ, UR4 ;  /* 0x00000004ff0a7e24 */ /* 0x000fe4000f8e00ff */
[----:B------:R-:W-:Y:S07]  /*7630*/  LEPC R20, `(.L_x_123) ;  /* 0x000000001014794e */ /* 0x000fee0000000000 */
[----:B-1-3--:R-:W-:Y:S05]  /*7640*/  CALL.ABS.NOINC R2 ;  /* 0x0000000002007343 */ /* 0x00afea0003c00000 */
.L_x_123:
[----:B------:R-:W-:Y:S01]  /*7650*/  ISETP.NE.AND P0, PT, R72, RZ, PT ;  /* 0x000000ff4800720c */ /* 0x000fe20003f05270 */
[----:B------:R-:W-:Y:S05]  /*7660*/  WARPSYNC.ALL ;  /* 0x0000000000007948 */ /* 0x000fea0003800000 */
[----:B------:R-:W-:Y:S01]  /*7670*/  R2UR UR4, R34 ;  /* 0x00000000220472ca */ /* 0x000fe200000e0000 */
[--C-:B-1----:R-:W-:Y:S01]  /*7680*/  HADD2.F32 R20, -RZ, R40.reuse.H0_H0 ;  /* 0x20000028ff147230 */ /* 0x102fe20000004100 */
[----:B------:R-:W-:Y:S01]  /*7690*/  R2UR UR5, R79 ;  /* 0x000000004f0572ca */ /* 0x000fe200000e0000 */
[----:B------:R-:W-:Y:S01]  /*76a0*/  HADD2.F32 R36, -RZ, R40.H1_H1 ;  /* 0x30000028ff247230 */ /* 0x000fe20000004100 */
[----:B------:R-:W-:Y:S01]  /*76b0*/  BSSY.RECONVERGENT B0, `(.L_x_124) ;  /* 0x000004f000007945 */ /* 0x000fe20003800200 */
[--C-:B------:R-:W-:Y:S02]  /*76c0*/  HADD2.F32 R21, -RZ, R41.reuse.H0_H0 ;  /* 0x20000029ff157230 */ /* 0x100fe40000004100 */
[----:B------:R-:W-:Y:S02]  /*76d0*/  HADD2.F32 R38, -RZ, R41.H1_H1 ;  /* 0x30000029ff267230 */ /* 0x000fe40000004100 */
[--C-:B------:R-:W-:Y:S02]  /*76e0*/  HADD2.F32 R37, -RZ, R42.reuse.H0_H0 ;  /* 0x2000002aff257230 */ /* 0x100fe40000004100 */
[----:B------:R-:W-:Y:S02]  /*76f0*/  HADD2.F32 R40, -RZ, R42.H1_H1 ;  /* 0x3000002aff287230 */ /* 0x000fe40000004100 */
[----:B------:R-:W1:Y:S01]  /*7700*/  LDTM.16dp256bit.x4 R4, tmem[UR4+0x60] ;  /* 0x00006004000479ee */ /* 0x000e620008120000 */
[----:B------:R-:W-:Y:S01]  /*7710*/  NOP ;  /* 0x0000000000007918 */ /* 0x000fe20000000000 */
[----:B------:R-:W-:Y:S01]  /*7720*/  UIADD3 UR5, UPT, UPT, UR5, 0xe0, URZ ;  /* 0x000000e005057890 */ /* 0x000fe2000fffe0ff */
[--C-:B------:R-:W-:Y:S02]  /*7730*/  HADD2.F32 R39, -RZ, R43.reuse.H0_H0 ;  /* 0x2000002bff277230 */ /* 0x100fe40000004100 */
[----:B------:R-:W-:Y:S01]  /*7740*/  HADD2.F32 R41, -RZ, R43.H1_H1 ;  /* 0x3000002bff297230 */ /* 0x000fe20000004100 */
[----:B------:R-:W-:Y:S01]  /*7750*/  UPRMT UR5, UR37, 0x654, UR5 ;  /* 0x0000065425057896 */ /* 0x000fe20008000005 */
[--C-:B------:R-:W-:Y:S02]  /*7760*/  HADD2.F32 R42, -RZ, R48.reuse.H0_H0 ;  /* 0x20000030ff2a7230 */ /* 0x100fe40000004100 */
[----:B------:R-:W-:Y:S02]  /*7770*/  HADD2.F32 R43, -RZ, R48.H1_H1 ;  /* 0x30000030ff2b7230 */ /* 0x000fe40000004100 */
[--C-:B------:R-:W-:Y:S02]  /*7780*/  HADD2.F32 R44, -RZ, R49.reuse.H0_H0 ;  /* 0x20000031ff2c7230 */ /* 0x100fe40000004100 */
[----:B------:R-:W-:Y:S02]  /*7790*/  HADD2.F32 R46, -RZ, R49.H1_H1 ;  /* 0x30000031ff2e7230 */ /* 0x000fe40000004100 */
[----:B-1----:R-:W-:Y:S01]  /*77a0*/  SYNCS.ARRIVE.TRANS64.RED.A1T0 RZ, [UR5], RZ ;  /* 0x000000ffffff79a7 */ /* 0x002fe20008100405 */
[--C-:B------:R-:W-:Y:S02]  /*77b0*/  HADD2.F32 R45, -RZ, R50.reuse.H0_H0 ;  /* 0x20000032ff2d7230 */ /* 0x100fe40000004100 */
[----:B------:R-:W-:Y:S02]  /*77c0*/  HADD2.F32 R48, -RZ, R50.H1_H1 ;  /* 0x30000032ff307230 */ /* 0x000fe40000004100 */
[--C-:B------:R-:W-:Y:S02]  /*77d0*/  HADD2.F32 R47, -RZ, R51.reuse.H0_H0 ;  /* 0x20000033ff2f7230 */ /* 0x100fe40000004100 */
[----:B------:R-:W-:Y:S02]  /*77e0*/  HADD2.F32 R50, -RZ, R51.H1_H1 ;  /* 0x30000033ff327230 */ /* 0x000fe40000004100 */
[C---:B------:R-:W-:Y:S01]  /*77f0*/  FMUL R4, R33.reuse, R4 ;  /* 0x0000000421047220 */ /* 0x040fe20000400000 */
[C---:B------:R-:W-:Y:S01]  /*7800*/  FMUL R5, R33.reuse, R5 ;  /* 0x0000000521057220 */ /* 0x040fe20000400000 */
[C---:B------:R-:W-:Y:S01]  /*7810*/  FMUL R6, R33.reuse, R6 ;  /* 0x0000000621067220 */ /* 0x040fe20000400000 */
[----:B------:R-:W-:Y:S01]  /*7820*/  FMUL R7, R33, R7 ;  /* 0x0000000721077220 */ /* 0x000fe20000400000 */
[C---:B------:R-:W-:Y:S01]  /*7830*/  FFMA R4, R35.reuse, R20, R4 ;  /* 0x0000001423047223 */ /* 0x040fe20000000004 */
[C---:B------:R-:W-:Y:S01]  /*7840*/  FFMA R5, R35.reuse, R36, R5 ;  /* 0x0000002423057223 */ /* 0x040fe20000000005 */
[C---:B------:R-:W-:Y:S01]  /*7850*/  FFMA R6, R35.reuse, R21, R6 ;  /* 0x0000001523067223 */ /* 0x040fe20000000006 */
[----:B------:R-:W-:Y:S01]  /*7860*/  FFMA R7, R35, R38, R7 ;  /* 0x0000002623077223 */ /* 0x000fe20000000007 */
[C---:B------:R-:W-:Y:S01]  /*7870*/  FMUL R8, R33.reuse, R8 ;  /* 0x0000000821087220 */ /* 0x040fe20000400000 */
[----:B------:R-:W-:Y:S01]  /*7880*/  FMUL R9, R33, R9 ;  /* 0x0000000921097220 */ /* 0x000fe20000400000 */
[----:B---3--:R-:W-:Y:S01]  /*7890*/  F2FP.F16.F32.PACK_AB R80, R5, R4 ;  /* 0x000000040550723e */ /* 0x008fe200000000ff */
[----:B------:R-:W-:Y:S01]  /*78a0*/  FMUL R0, R33, R10 ;  /* 0x0000000a21007220 */ /* 0x000fe20000400000 */
[----:B------:R-:W-:Y:S01]  /*78b0*/  F2FP.F16.F32.PACK_AB R81, R7, R6 ;  /* 0x000000060751723e */ /* 0x000fe200000000ff */
[C---:B------:R-:W-:Y:S01]  /*78c0*/  FFMA R8, R35.reuse, R37, R8 ;  /* 0x0000002523087223 */ /* 0x040fe20000000008 */
[----:B------:R-:W-:Y:S01]  /*78d0*/  FFMA R9, R35, R40, R9 ;  /* 0x0000002823097223 */ /* 0x000fe20000000009 */
[C---:B------:R-:W-:Y:S01]  /*78e0*/  FMUL R2, R33.reuse, R11 ;  /* 0x0000000b21027220 */ /* 0x040fe20000400000 */
[C---:B--2---:R-:W-:Y:S01]  /*78f0*/  FMUL R3, R33.reuse, R12 ;  /* 0x0000000c21037220 */ /* 0x044fe20000400000 */
[----:B------:R-:W-:Y:S01]  /*7900*/  FMUL R10, R33, R13 ;  /* 0x0000000d210a7220 */ /* 0x000fe20000400000 */
[----:B------:R-:W-:Y:S01]  /*7910*/  FFMA R0, R35, R39, R0 ;  /* 0x0000002723007223 */ /* 0x000fe20000000000 */
        /* <DEDUP_REMOVED lines=40> */
.L_x_125:
[----:B------:R-:W-:Y:S05]  /*7ba0*/  BSYNC.RECONVERGENT B0 ;  /* 0x0000000000007941 */ /* 0x000fea0003800200 */
.L_x_124:
[----:B------:R-:W-:Y:S01]  /*7bb0*/  BAR.SYNC.DEFER_BLOCKING 0x1, 0x80 ;  /* 0x0042000000007b1d */ /* 0x000fe20000010000 */
[----:B------:R-:W-:Y:S01]  /*7bc0*/  UISETP.NE.AND UP0, UPT, UR49, -0x4, UPT ;  /* 0xfffffffc3100788c */ /* 0x000fe2000bf05270 */
[----:B------:R-:W-:Y:S08]  /*7bd0*/  IADD3 R0, PT, PT, R30, 0x1, RZ ;  /* 0x000000011e007810 */ /* 0x000ff00007ffe0ff */
[----:B------:R-:W-:Y:S05]  /*7be0*/  BRA.U !UP0, `(.L_x_126) ;  /* 0x0000000108287547 */ /* 0x000fea000b800000 */
[----:B------:R-:W-:Y:S01]  /*7bf0*/  ISETP.NE.AND P0, PT, R76, RZ, PT ;  /* 0x000000ff4c00720c */ /* 0x000fe20003f05270 */
[----:B------:R-:W-:Y:S01]  /*7c00*/  IMAD.U32 R3, RZ, RZ, UR51 ;  /* 0x00000033ff037e24 */ /* 0x000fe2000f8e00ff */
[----:B------:R-:W-:Y:S01]  /*7c10*/  UIADD3 UR51, UPT, UPT, UR51, 0x1, URZ ;  /* 0x0000000133337890 */ /* 0x000fe2000fffe0ff */
[----:B------:R-:W-:Y:S03]  /*7c20*/  IMAD.U32 R2, RZ, RZ, UR37 ;  /* 0x00000025ff027e24 */ /* 0x000fe6000f8e00ff */
[----:B------:R-:W-:Y:S04]  /*7c30*/  UISETP.NE.AND UP0, UPT, UR51, 0x4, UPT ;  /* 0x000000043300788c */ /* 0x000fe8000bf05270 */
[----:B------:R-:W-:Y:S03]  /*7c40*/  USEL UR51, UR51, URZ, UP0 ;  /* 0x000000ff33337287 */ /* 0x000fe60008000000 */
[----:B------:R-:W-:Y:S05]  /*7c50*/  @P0 LEA R3, R3, UR48, 0x3 ;  /* 0x0000003003030c11 */ /* 0x000fea000f8e18ff */
[----:B------:R-:W-:Y:S05]  /*7c60*/  @P0 VIADD R3, R3, 0x70 ;  /* 0x0000007003030836 */ /* 0x000fea0000000000 */
[----:B------:R-:W-:Y:S04]  /*7c70*/  @P0 PRMT R2, R2, 0x654, R3 ;  /* 0x0000065402020816 */ /* 0x000fe80000000003 */
[----:B------:R2:W-:Y:S03]  /*7c80*/  @P0 SYNCS.ARRIVE.TRANS64.RED.A1T0 RZ, [R2+URZ], RZ ;  /* 0x000000ff02ff09a7 */ /* 0x0005e600081004ff */
.L_x_126:
[----:B------:R-:W-:Y:S01]  /*7c90*/  ISETP.NE.AND P2, PT, R73, RZ, PT ;  /* 0x000000ff4900720c */ /* 0x000fe20003f45270 */
[----:B------:R-:W-:Y:S01]  /*7ca0*/  UIADD3 UR49, UPT, UPT, UR49, 0x4, URZ ;  /* 0x0000000431317890 */ /* 0x000fe2000fffe0ff */
[----:B------:R-:W-:Y:S01]  /*7cb0*/  ISETP.NE.AND P0, PT, R75, 0x2, PT ;  /* 0x000000024b00780c */ /* 0x000fe20003f05270 */
[----:B------:R-:W-:Y:S01]  /*7cc0*/  IMAD.IADD R20, R29, 0x1, R58 ;  /* 0x000000011d147824 */ /* 0x000fe200078e023a */
[----:B------:R-:W-:Y:S01]  /*7cd0*/  ISETP.NE.AND P1, PT, R0, 0x4, PT ;  /* 0x000000040000780c */ /* 0x000fe20003f25270 */
[----:B------:R-:W-:Y:S01]  /*7ce0*/  IMAD.IADD R21, R31, 0x1, R60 ;  /* 0x000000011f157824 */ /* 0x000fe200078e023c */
[----:B------:R-:W-:Y:S02]  /*7cf0*/  SEL R3, RZ, 0x1, P0 ;  /* 0x00000001ff037807 */ /* 0x000fe40000000000 */
[----:B--2---:R-:W-:Y:S02]  /*7d00*/  SEL R2, RZ, 0x1, P1 ;  /* 0x00000001ff027807 */ /* 0x004fe40000800000 */
[----:B------:R-:W-:Y:S02]  /*7d10*/  LOP3.LUT R68, R68, R3, RZ, 0x3c, !PT ;  /* 0x0000000344447212 */ /* 0x000fe400078e3cff */
[----:B------:R-:W-:Y:S02]  /*7d20*/  LOP3.LUT R69, R69, R2, RZ, 0x3c, !PT ;  /* 0x0000000245457212 */ /* 0x000fe400078e3cff */
[----:B------:R-:W-:Y:S02]  /*7d30*/  @P2 R2UR UR36, R67 ;  /* 0x00000000432422ca */ /* 0x000fe400000e0000 */
[----:B------:R-:W-:Y:S02]  /*7d40*/  SEL R75, R75, RZ, P0 ;  /* 0x000000ff4b4b7207 */ /* 0x000fe40000000000 */
[----:B------:R-:W-:Y:S01]  /*7d50*/  SEL R30, R0, RZ, P1 ;  /* 0x000000ff001e7207 */ /* 0x000fe20000800000 */
[----:B------:R-:W-:Y:S10]  /*7d60*/  @P2 BRA `(.L_x_127) ;  /* 0xffffffd000182947 */ /* 0x000ff4000383ffff */
[----:B------:R-:W-:-:S09]  /*7d70*/  UISETP.NE.AND UP0, UPT, UR50, URZ, UPT ;  /* 0x000000ff3200728c */ /* 0x000fd2000bf05270 */
[----:B------:R-:W-:Y:S05]  /*7d80*/  BRA.U !UP0, `(.L_x_128) ;  /* 0x0000000108487547 */ /* 0x000fea000b800000 */
[----:B------:R-:W2:Y:S02]  /*7d90*/  LDCU.64 UR4, c[0x0][0x890] ;  /* 0x00011200ff0477ac */ /* 0x000ea40008000a00 */
[----:B--2---:R-:W-:-:S04]  /*7da0*/  UISETP.NE.U32.AND UP0, UPT, UR4, URZ, UPT ;  /* 0x000000ff0400728c */ /* 0x004fc8000bf05070 */
[----:B------:R-:W-:-:S09]  /*7db0*/  UISETP.NE.AND.EX UP0, UPT, UR5, URZ, UPT, UP0 ;  /* 0x000000ff0500728c */ /* 0x000fd2000bf05300 */
[----:B------:R-:W-:Y:S05]  /*7dc0*/  BRA.U UP0, `(.L_x_129) ;  /* 0x00000001000c7547 */ /* 0x000fea000b800000 */
[----:B------:R-:W-:-:S13]  /*7dd0*/  FSETP.NEU.AND P0, PT, R35, RZ, PT ;  /* 0x000000ff2300720b */ /* 0x000fda0003f0d000 */
[----:B------:R-:W-:Y:S05]  /*7de0*/  @!P0 EXIT ;  /* 0x000000000000894d */ /* 0x000fea0003800000 */
[----:B------:R-:W-:Y:S05]  /*7df0*/  BRA `(.L_x_128) ;  /* 0x00000000002c7947 */ /* 0x000fea0003800000 */
.L_x_129:
[----:B------:R-:W-:Y:S01]  /*7e00*/  ISETP.NE.AND P0, PT, R74, RZ, PT ;  /* 0x000000ff4a00720c */ /* 0x000fe20003f05270 */
[----:B------:R-:W-:-:S12]  /*7e10*/  BSSY.RECONVERGENT B0, `(.L_x_128) ;  /* 0x0000009000007945 */ /* 0x000fd80003800200 */
[----:B------:R-:W-:Y:S05]  /*7e20*/  @P0 BRA `(.L_x_130) ;  /* 0x0000000000140947 */ /* 0x000fea0003800000 */
[----:B------:R-:W2:Y:S02]  /*7e30*/  LDCU.64 UR4, c[0x0][0x888] ;  /* 0x00011100ff0477ac */ /* 0x000ea40008000a00 */
[----:B--2---:R-:W-:-:S04]  /*7e40*/  ISETP.NE.U32.AND P0, PT, RZ, UR4, PT ;  /* 0x00000004ff007c0c */ /* 0x004fc8000bf05070 */
[----:B------:R-:W-:-:S13]  /*7e50*/  ISETP.NE.AND.EX P0, PT, RZ, UR5, PT, P0 ;  /* 0x00000005ff007c0c */ /* 0x000fda000bf05300 */
[----:B------:R-:W-:Y:S05]  /*7e60*/  @!P0 EXIT ;  /* 0x000000000000894d */ /* 0x000fea0003800000 */
[----:B------:R-:W-:Y:S05]  /*7e70*/  BRA `(.L_x_131) ;  /* 0x0000000000087947 */ /* 0x000fea0003800000 */
.L_x_130:
[----:B------:R-:W-:-:S13]  /*7e80*/  FSETP.NEU.AND P0, PT, R35, RZ, PT ;  /* 0x000000ff2300720b */ /* 0x000fda0003f0d000 */
[----:B------:R-:W-:Y:S05]  /*7e90*/  @!P0 EXIT ;  /* 0x000000000000894d */ /* 0x000fea0003800000 */
.L_x_131:
[----:B------:R-:W-:Y:S05]  /*7ea0*/  BSYNC.RECONVERGENT B0 ;  /* 0x0000000000007941 */ /* 0x000fea0003800200 */
.L_x_128:
[----:B------:R-:W-:Y:S01]  /*7eb0*/  ULEA UR4, UR51, UR48, 0x3 ;  /* 0x0000003033047291 */ /* 0x000fe2000f8e18ff */
[----:B------:R-:W-:-:S04]  /*7ec0*/  DEPBAR.LE SB0, 0x0 ;  /* 0x000080000000791a */ /* 0x000fc80000000000 */
[----:B------:R-:W-:-:S04]  /*7ed0*/  UIADD3 UR4, UPT, UPT, UR4, 0x70, URZ ;  /* 0x0000007004047890 */ /* 0x000fc8000fffe0ff */
[----:B------:R-:W-:-:S09]  /*7ee0*/  UPRMT UR4, UR37, 0x654, UR4 ;  /* 0x0000065425047896 */ /* 0x000fd20008000004 */
[----:B------:R-:W-:Y:S01]  /*7ef0*/  SYNCS.ARRIVE.TRANS64.RED.A1T0 RZ, [UR4], RZ ;  /* 0x000000ffffff79a7 */ /* 0x000fe20008100404 */
[----:B------:R-:W-:Y:S05]  /*7f00*/  EXIT ;  /* 0x000000000000794d */ /* 0x000fea0003800000 */
.L_x_19:
[----:B--2---:R2:W1:Y:S02]  /*7f10*/  SYNCS.PHASECHK.TRANS64.TRYWAIT P0, [R3+URZ+0x110], R2 ;  /* 0x00011002030075a7 */ /* 0x00446400080011ff */
[----:B-1----:R-:W-:Y:S05]  /*7f20*/  @!P0 NANOSLEEP.SYNCS 0x989680 ;  /* 0x009896800000895d */ /* 0x002fea0003900000 */
[----:B------:R-:W1:Y:S02]  /*7f30*/  @!P0 SYNCS.PHASECHK.TRANS64 P0, [R3+URZ+0x110], R2 ;  /* 0x00011002030085a7 */ /* 0x000e6400080010ff */
[----:B-1----:R-:W-:Y:S05]  /*7f40*/  @!P0 BRA `(.L_x_19) ;  /* 0xfffffffc00f08947 */ /* 0x002fea000383ffff */
[----:B------:R-:W-:Y:S05]  /*7f50*/  BRA `(.L_x_132) ;  /* 0xffffff9400ac7947 */ /* 0x000fea000383ffff */
.L_x_22:
[----:B-1----:R-:W-:-:S07]  /*7f60*/  MOV R2, UR33 ;  /* 0x0000002100027c02 */ /* 0x002fce0008000f00 */
.L_x_133:
[----:B-1----:R1:W2:Y:S02]  /*7f70*/  SYNCS.PHASECHK.TRANS64.TRYWAIT P0, [R2+URZ+0x28], R5 ;  /* 0x00002805020075a7 */ /* 0x0022a400080011ff */
[----:B--2---:R-:W-:Y:S05]  /*7f80*/  @!P0 NANOSLEEP.SYNCS 0x989680 ;  /* 0x009896800000895d */ /* 0x004fea0003900000 */
[----:B------:R-:W2:Y:S02]  /*7f90*/  @!P0 SYNCS.PHASECHK.TRANS64 P0, [R2+URZ+0x28], R5 ;  /* 0x00002805020085a7 */ /* 0x000ea400080010ff */
[----:B--2---:R-:W-:Y:S05]  /*7fa0*/  @!P0 BRA `(.L_x_133) ;  /* 0xfffffffc00f08947 */ /* 0x004fea000383ffff */
[----:B------:R-:W-:Y:S05]  /*7fb0*/  BRA `(.L_x_21) ;  /* 0xffffff9400fc7947 */ /* 0x000fea000383ffff */
.L_x_28:
[----:B-1----:R-:W-:-:S07]  /*7fc0*/  MOV R2, UR17 ;  /* 0x0000001100027c02 */ /* 0x002fce0008000f00 */
.L_x_134:
[----:B-1----:R1:W2:Y:S02]  /*7fd0*/  SYNCS.PHASECHK.TRANS64.TRYWAIT P0, [R2+URZ+0x28], R5 ;  /* 0x00002805020075a7 */ /* 0x0022a400080011ff */
[----:B--2---:R-:W-:Y:S05]  /*7fe0*/  @!P0 NANOSLEEP.SYNCS 0x989680 ;  /* 0x009896800000895d */ /* 0x004fea0003900000 */
[----:B------:R-:W2:Y:S02]  /*7ff0*/  @!P0 SYNCS.PHASECHK.TRANS64 P0, [R2+URZ+0x28], R5 ;  /* 0x00002805020085a7 */ /* 0x000ea400080010ff */
[----:B--2---:R-:W-:Y:S05]  /*8000*/  @!P0 BRA `(.L_x_134) ;  /* 0xfffffffc00f08947 */ /* 0x004fea000383ffff */
[----:B------:R-:W-:Y:S05]  /*8010*/  BRA `(.L_x_27) ;  /* 0xffffff9800a47947 */ /* 0x000fea000383ffff */
.L_x_32:
[----:B-1----:R1:W2:Y:S02]  /*8020*/  SYNCS.PHASECHK.TRANS64.TRYWAIT P0, [R2+URZ+0xa0], R3 ;  /* 0x0000a003020075a7 */ /* 0x0022a400080011ff */
[----:B--2---:R-:W-:Y:S05]  /*8030*/  @!P0 NANOSLEEP.SYNCS 0x989680 ;  /* 0x009896800000895d */ /* 0x004fea0003900000 */
[----:B------:R-:W2:Y:S02]  /*8040*/  @!P0 SYNCS.PHASECHK.TRANS64 P0, [R2+URZ+0xa0], R3 ;  /* 0x0000a003020085a7 */ /* 0x000ea400080010ff */
[----:B--2---:R-:W-:Y:S05]  /*8050*/  @!P0 BRA `(.L_x_32) ;  /* 0xfffffffc00f08947 */ /* 0x004fea000383ffff */
[----:B------:R-:W-:Y:S05]  /*8060*/  BRA `(.L_x_135) ;  /* 0xffffff9c00347947 */ /* 0x000fea000383ffff */
.L_x_36:
[----:B----4-:R-:W-:-:S07]  /*8070*/  MOV R0, UR5 ;  /* 0x0000000500007c02 */ /* 0x010fce0008000f00 */
.L_x_136:
[----:B-1----:R1:W2:Y:S02]  /*8080*/  SYNCS.PHASECHK.TRANS64.TRYWAIT P0, [R0+URZ], R3 ;  /* 0x00000003000075a7 */ /* 0x0022a400080011ff */
[----:B--2---:R-:W-:Y:S05]  /*8090*/  @!P0 NANOSLEEP.SYNCS 0x989680 ;  /* 0x009896800000895d */ /* 0x004fea0003900000 */
[----:B------:R-:W2:Y:S02]  /*80a0*/  @!P0 SYNCS.PHASECHK.TRANS64 P0, [R0+URZ], R3 ;  /* 0x00000003000085a7 */ /* 0x000ea400080010ff */
[----:B--2---:R-:W-:Y:S05]  /*80b0*/  @!P0 BRA `(.L_x_136) ;  /* 0xfffffffc00f08947 */ /* 0x004fea000383ffff */
[----:B------:R-:W-:Y:S05]  /*80c0*/  BRA `(.L_x_137) ;  /* 0xffffffa000a47947 */ /* 0x000fea000383ffff */
.L_x_37:
[----:B----4-:R-:W-:-:S07]  /*80d0*/  MOV R0, UR5 ;  /* 0x0000000500007c02 */ /* 0x010fce0008000f00 */
.L_x_138:
[----:B-1----:R1:W2:Y:S02]  /*80e0*/  SYNCS.PHASECHK.TRANS64.TRYWAIT P0, [R0+URZ], R3 ;  /* 0x00000003000075a7 */ /* 0x0022a400080011ff */
[----:B--2---:R-:W-:Y:S05]  /*80f0*/  @!P0 NANOSLEEP.SYNCS 0x989680 ;  /* 0x009896800000895d */ /* 0x004fea0003900000 */
[----:B------:R-:W2:Y:S02]  /*8100*/  @!P0 SYNCS.PHASECHK.TRANS64 P0, [R0+URZ], R3 ;  /* 0x00000003000085a7 */ /* 0x000ea400080010ff */
[----:B--2---:R-:W-:Y:S05]  /*8110*/  @!P0 BRA `(.L_x_138) ;  /* 0xfffffffc00f08947 */ /* 0x004fea000383ffff */
[----:B------:R-:W-:Y:S05]  /*8120*/  BRA `(.L_x_139) ;  /* 0xffffffa000b07947 */ /* 0x000fea000383ffff */
.L_x_38:
[----:B----4-:R-:W-:-:S07]  /*8130*/  MOV R0, UR5 ;  /* 0x0000000500007c02 */ /* 0x010fce0008000f00 */
.L_x_140:
[----:B-1----:R1:W2:Y:S02]  /*8140*/  SYNCS.PHASECHK.TRANS64.TRYWAIT P0, [R0+URZ], R3 ;  /* 0x00000003000075a7 */ /* 0x0022a400080011ff */
[----:B--2---:R-:W-:Y:S05]  /*8150*/  @!P0 NANOSLEEP.SYNCS 0x989680 ;  /* 0x009896800000895d */ /* 0x004fea0003900000 */
[----:B------:R-:W2:Y:S02]  /*8160*/  @!P0 SYNCS.PHASECHK.TRANS64 P0, [R0+URZ], R3 ;  /* 0x00000003000085a7 */ /* 0x000ea400080010ff */
[----:B--2---:R-:W-:Y:S05]  /*8170*/  @!P0 BRA `(.L_x_140) ;  /* 0xfffffffc00f08947 */ /* 0x004fea000383ffff */
[----:B------:R-:W-:Y:S05]  /*8180*/  BRA `(.L_x_141) ;  /* 0xffffffa000bc7947 */ /* 0x000fea000383ffff */
.L_x_39:
[----:B----4-:R-:W-:-:S07]  /*8190*/  MOV R0, UR5 ;  /* 0x0000000500007c02 */ /* 0x010fce0008000f00 */
.L_x_142:
[----:B-1----:R1:W2:Y:S02]  /*81a0*/  SYNCS.PHASECHK.TRANS64.TRYWAIT P0, [R0+URZ], R3 ;  /* 0x00000003000075a7 */ /* 0x0022a400080011ff */
[----:B--2---:R-:W-:Y:S05]  /*81b0*/  @!P0 NANOSLEEP.SYNCS 0x989680 ;  /* 0x009896800000895d */ /* 0x004fea0003900000 */
[----:B------:R-:W2:Y:S02]  /*81c0*/  @!P0 SYNCS.PHASECHK.TRANS64 P0, [R0+URZ], R3 ;  /* 0x00000003000085a7 */ /* 0x000ea400080010ff */
[----:B--2---:R-:W-:Y:S05]  /*81d0*/  @!P0 BRA `(.L_x_142) ;  /* 0xfffffffc00f08947 */ /* 0x004fea000383ffff */
[----:B------:R-:W-:Y:S05]  /*81e0*/  BRA `(.L_x_143) ;  /* 0xffffffa000c87947 */ /* 0x000fea000383ffff */
.L_x_42:
[----:B-1----:R1:W2:Y:S02]  /*81f0*/  SYNCS.PHASECHK.TRANS64.TRYWAIT P0, [R0+URZ+0x100], R5 ;  /* 0x00010005000075a7 */ /* 0x0022a400080011ff */
[----:B--2---:R-:W-:Y:S05]  /*8200*/  @!P0 NANOSLEEP.SYNCS 0x989680 ;  /* 0x009896800000895d */ /* 0x004fea0003900000 */
[----:B------:R-:W2:Y:S02]  /*8210*/  @!P0 SYNCS.PHASECHK.TRANS64 P0, [R0+URZ+0x100], R5 ;  /* 0x00010005000085a7 */ /* 0x000ea400080010ff */
[----:B--2---:R-:W-:Y:S05]  /*8220*/  @!P0 BRA `(.L_x_42) ;  /* 0xfffffffc00f08947 */ /* 0x004fea000383ffff */
[----:B------:R-:W-:Y:S05]  /*8230*/  BRA `(.L_x_144) ;  /* 0xffffffa400247947 */ /* 0x000fea000383ffff */
.L_x_43:
[----:B------:R-:W-:-:S07]  /*8240*/  MOV R0, UR5 ;  /* 0x0000000500007c02 */ /* 0x000fce0008000f00 */
.L_x_145:
[----:B-1----:R1:W2:Y:S02]  /*8250*/  SYNCS.PHASECHK.TRANS64.TRYWAIT P0, [R0+URZ+0xb0], R5 ;  /* 0x0000b005000075a7 */ /* 0x0022a400080011ff */
[----:B--2---:R-:W-:Y:S05]  /*8260*/  @!P0 NANOSLEEP.SYNCS 0x989680 ;  /* 0x009896800000895d */ /* 0x004fea0003900000 */
[----:B------:R-:W2:Y:S02]  /*8270*/  @!P0 SYNCS.PHASECHK.TRANS64 P0, [R0+URZ+0xb0], R5 ;  /* 0x0000b005000085a7 */ /* 0x000ea400080010ff */
[----:B--2---:R-:W-:Y:S05]  /*8280*/  @!P0 BRA `(.L_x_145) ;  /* 0xfffffffc00f08947 */ /* 0x004fea000383ffff */
[----:B------:R-:W-:Y:S05]  /*8290*/  BRA `(.L_x_146) ;  /* 0xffffffa400347947 */ /* 0x000fea000383ffff */
.L_x_44:
[----:B-1----:R1:W2:Y:S02]  /*82a0*/  SYNCS.PHASECHK.TRANS64.TRYWAIT P1, [R0+URZ+0xa0], R5 ;  /* 0x0000a005000075a7 */ /* 0x0022a400080211ff */
[----:B--2---:R-:W-:Y:S05]  /*82b0*/  @!P1 NANOSLEEP.SYNCS 0x989680 ;  /* 0x009896800000995d */ /* 0x004fea0003900000 */
[----:B------:R-:W2:Y:S02]  /*82c0*/  @!P1 SYNCS.PHASECHK.TRANS64 P1, [R0+URZ+0xa0], R5 ;  /* 0x0000a005000095a7 */ /* 0x000ea400080210ff */
[----:B--2---:R-:W-:Y:S05]  /*82d0*/  @!P1 BRA `(.L_x_44) ;  /* 0xfffffffc00f09947 */ /* 0x004fea000383ffff */
[----:B------:R-:W-:Y:S05]  /*82e0*/  BRA `(.L_x_147) ;  /* 0xffffffa400647947 */ /* 0x000fea000383ffff */
.L_x_47:
[----:B------:R-:W-:-:S07]  /*82f0*/  MOV R0, UR5 ;  /* 0x0000000500007c02 */ /* 0x000fce0008000f00 */
.L_x_148:
[----:B-1----:R1:W2:Y:S02]  /*8300*/  SYNCS.PHASECHK.TRANS64.TRYWAIT P0, [R0+URZ+0xb0], R3 ;  /* 0x0000b003000075a7 */ /* 0x0022a400080011ff */
[----:B--2---:R-:W-:Y:S05]  /*8310*/  @!P0 NANOSLEEP.SYNCS 0x989680 ;  /* 0x009896800000895d */ /* 0x004fea0003900000 */
[----:B------:R-:W2:Y:S02]  /*8320*/  @!P0 SYNCS.PHASECHK.TRANS64 P0, [R0+URZ+0xb0], R3 ;  /* 0x0000b003000085a7 */ /* 0x000ea400080010ff */
[----:B--2---:R-:W-:Y:S05]  /*8330*/  @!P0 BRA `(.L_x_148) ;  /* 0xfffffffc00f08947 */ /* 0x004fea000383ffff */
[----:B------:R-:W-:Y:S05]  /*8340*/  BRA `(.L_x_46) ;  /* 0xffffffa400b87947 */ /* 0x000fea000383ffff */
.L_x_54:
[----:B-1----:R1:W2:Y:S02]  /*8350*/  SYNCS.PHASECHK.TRANS64.TRYWAIT P1, [R0+URZ+0xa0], R5 ;  /* 0x0000a005000075a7 */ /* 0x0022a400080211ff */
[----:B--2---:R-:W-:Y:S05]  /*8360*/  @!P1 NANOSLEEP.SYNCS 0x989680 ;  /* 0x009896800000995d */ /* 0x004fea0003900000 */
[----:B------:R-:W2:Y:S02]  /*8370*/  @!P1 SYNCS.PHASECHK.TRANS64 P1, [R0+URZ+0xa0], R5 ;  /* 0x0000a005000095a7 */ /* 0x000ea400080210ff */
[----:B--2---:R-:W-:Y:S05]  /*8380*/  @!P1 BRA `(.L_x_54) ;  /* 0xfffffffc00f09947 */ /* 0x004fea000383ffff */
[----:B------:R-:W-:Y:S05]  /*8390*/  BRA `(.L_x_149) ;  /* 0xffffffac00287947 */ /* 0x000fea000383ffff */
.L_x_55:
[----:B------:R-:W-:-:S07]  /*83a0*/  MOV R3, UR7 ;  /* 0x0000000700037c02 */ /* 0x000fce0008000f00 */
.L_x_150:
[----:B-1----:R1:W2:Y:S02]  /*83b0*/  SYNCS.PHASECHK.TRANS64.TRYWAIT P0, [R3+URZ+0xe0], R0 ;  /* 0x0000e000030075a7 */ /* 0x0022a400080011ff */
[----:B--2---:R-:W-:Y:S05]  /*83c0*/  @!P0 NANOSLEEP.SYNCS 0x989680 ;  /* 0x009896800000895d */ /* 0x004fea0003900000 */
[----:B------:R-:W2:Y:S02]  /*83d0*/  @!P0 SYNCS.PHASECHK.TRANS64 P0, [R3+URZ+0xe0], R0 ;  /* 0x0000e000030085a7 */ /* 0x000ea400080010ff */
[----:B--2---:R-:W-:Y:S05]  /*83e0*/  @!P0 BRA `(.L_x_150) ;  /* 0xfffffffc00f08947 */ /* 0x004fea000383ffff */
[----:B------:R-:W-:Y:S05]  /*83f0*/  BRA `(.L_x_151) ;  /* 0xffffffac00787947 */ /* 0x000fea000383ffff */
.L_x_58:
[----:B------:R-:W-:Y:S07]  /*8400*/  MOV R0, UR6 ;  /* 0x0000000600007c02 */ /* 0x000fee0008000f00 */
.L_x_152:
[----:B-1----:R1:W2:Y:S02]  /*8410*/  SYNCS.PHASECHK.TRANS64.TRYWAIT P0, [R0+URZ], R3 ;  /* 0x00000003000075a7 */ /* 0x0022a400080011ff */
[----:B--2---:R-:W-:Y:S05]  /*8420*/  @!P0 NANOSLEEP.SYNCS 0x989680 ;  /* 0x009896800000895d */ /* 0x004fea0003900000 */
[----:B------:R-:W2:Y:S02]  /*8430*/  @!P0 SYNCS.PHASECHK.TRANS64 P0, [R0+URZ], R3 ;  /* 0x00000003000085a7 */ /* 0x000ea400080010ff */
[----:B--2---:R-:W-:Y:S05]  /*8440*/  @!P0 BRA `(.L_x_152) ;  /* 0xfffffffc00f08947 */ /* 0x004fea000383ffff */
[----:B------:R-:W-:Y:S05]  /*8450*/  BRA `(.L_x_57) ;  /* 0xffffffac00947947 */ /* 0x000fea000383ffff */
.L_x_61:
[----:B------:R-:W-:-:S07]  /*8460*/  MOV R0, UR6 ;  /* 0x0000000600007c02 */ /* 0x000fce0008000f00 */
.L_x_153:
[----:B--2---:R2:W4:Y:S02]  /*8470*/  SYNCS.PHASECHK.TRANS64.TRYWAIT P0, [R0+URZ], R3 ;  /* 0x00000003000075a7 */ /* 0x00452400080011ff */
[----:B----4-:R-:W-:Y:S05]  /*8480*/  @!P0 NANOSLEEP.SYNCS 0x989680 ;  /* 0x009896800000895d */ /* 0x010fea0003900000 */
[----:B------:R-:W4:Y:S02]  /*8490*/  @!P0 SYNCS.PHASECHK.TRANS64 P0, [R0+URZ], R3 ;  /* 0x00000003000085a7 */ /* 0x000f2400080010ff */
[----:B----4-:R-:W-:Y:S05]  /*84a0*/  @!P0 BRA `(.L_x_153) ;  /* 0xfffffffc00f08947 */ /* 0x010fea000383ffff */
[----:B------:R-:W-:Y:S05]  /*84b0*/  BRA `(.L_x_154) ;  /* 0xffffffb000707947 */ /* 0x000fea000383ffff */
.L_x_62:
[----:B------:R-:W-:-:S07]  /*84c0*/  MOV R0, UR6 ;  /* 0x0000000600007c02 */ /* 0x000fce0008000f00 */
.L_x_155:
[----:B-1----:R1:W2:Y:S02]  /*84d0*/  SYNCS.PHASECHK.TRANS64.TRYWAIT P0, [R0+URZ], R3 ;  /* 0x00000003000075a7 */ /* 0x0022a400080011ff */
[----:B--2---:R-:W-:Y:S05]  /*84e0*/  @!P0 NANOSLEEP.SYNCS 0x989680 ;  /* 0x009896800000895d */ /* 0x004fea0003900000 */
[----:B------:R-:W2:Y:S02]  /*84f0*/  @!P0 SYNCS.PHASECHK.TRANS64 P0, [R0+URZ], R3 ;  /* 0x00000003000085a7 */ /* 0x000ea400080010ff */
[----:B--2---:R-:W-:Y:S05]  /*8500*/  @!P0 BRA `(.L_x_155) ;  /* 0xfffffffc00f08947 */ /* 0x004fea000383ffff */
[----:B------:R-:W-:Y:S05]  /*8510*/  BRA `(.L_x_156) ;  /* 0xffffffb0007c7947 */ /* 0x000fea000383ffff */
.L_x_63:
[----:B------:R-:W-:-:S07]  /*8520*/  MOV R0, UR6 ;  /* 0x0000000600007c02 */ /* 0x000fce0008000f00 */
.L_x_157:
[----:B-1----:R1:W2:Y:S02]  /*8530*/  SYNCS.PHASECHK.TRANS64.TRYWAIT P0, [R0+URZ], R3 ;  /* 0x00000003000075a7 */ /* 0x0022a400080011ff */
[----:B--2---:R-:W-:Y:S05]  /*8540*/  @!P0 NANOSLEEP.SYNCS 0x989680 ;  /* 0x009896800000895d */ /* 0x004fea0003900000 */
[----:B------:R-:W2:Y:S02]  /*8550*/  @!P0 SYNCS.PHASECHK.TRANS64 P0, [R0+URZ], R3 ;  /* 0x00000003000085a7 */ /* 0x000ea400080010ff */
[----:B--2---:R-:W-:Y:S05]  /*8560*/  @!P0 BRA `(.L_x_157) ;  /* 0xfffffffc00f08947 */ /* 0x004fea000383ffff */
[----:B------:R-:W-:Y:S05]  /*8570*/  BRA `(.L_x_158) ;  /* 0xffffffb000887947 */ /* 0x000fea000383ffff */
.L_x_64:
[----:B------:R-:W-:-:S07]  /*8580*/  MOV R0, UR7 ;  /* 0x0000000700007c02 */ /* 0x000fce0008000f00 */
.L_x_159:
[----:B-1----:R1:W2:Y:S02]  /*8590*/  SYNCS.PHASECHK.TRANS64.TRYWAIT P0, [R0+URZ], R3 ;  /* 0x00000003000075a7 */ /* 0x0022a400080011ff */
[----:B--2---:R-:W-:Y:S05]  /*85a0*/  @!P0 NANOSLEEP.SYNCS 0x989680 ;  /* 0x009896800000895d */ /* 0x004fea0003900000 */
[----:B------:R-:W2:Y:S02]  /*85b0*/  @!P0 SYNCS.PHASECHK.TRANS64 P0, [R0+URZ], R3 ;  /* 0x00000003000085a7 */ /* 0x000ea400080010ff */
[----:B--2---:R-:W-:Y:S05]  /*85c0*/  @!P0 BRA `(.L_x_159) ;  /* 0xfffffffc00f08947 */ /* 0x004fea000383ffff */
[----:B------:R-:W-:Y:S05]  /*85d0*/  BRA `(.L_x_160) ;  /* 0xffffffb000947947 */ /* 0x000fea000383ffff */
.L_x_69:
[----:B--2---:R2:W3:Y:S02]  /*85e0*/  SYNCS.PHASECHK.TRANS64.TRYWAIT P0, [R0+URZ+0xa0], R3 ;  /* 0x0000a003000075a7 */ /* 0x0044e400080011ff */
[----:B---3--:R-:W-:Y:S05]  /*85f0*/  @!P0 NANOSLEEP.SYNCS 0x989680 ;  /* 0x009896800000895d */ /* 0x008fea0003900000 */
[----:B------:R-:W3:Y:S02]  /*8600*/  @!P0 SYNCS.PHASECHK.TRANS64 P0, [R0+URZ+0xa0], R3 ;  /* 0x0000a003000085a7 */ /* 0x000ee400080010ff */
[----:B---3--:R-:W-:Y:S05]  /*8610*/  @!P0 BRA `(.L_x_69) ;  /* 0xfffffffc00f08947 */ /* 0x008fea000383ffff */
[----:B------:R-:W-:Y:S05]  /*8620*/  BRA `(.L_x_161) ;  /* 0xffffffb400a07947 */ /* 0x000fea000383ffff */
.L_x_72:
[----:B------:R-:W-:Y:S07]  /*8630*/  MOV R0, UR7 ;  /* 0x0000000700007c02 */ /* 0x000fee0008000f00 */
.L_x_162:
[----:B--2---:R2:W3:Y:S02]  /*8640*/  SYNCS.PHASECHK.TRANS64.TRYWAIT P0, [R0+URZ+0x98], R3 ;  /* 0x00009803000075a7 */ /* 0x0044e400080011ff */
[----:B---3--:R-:W-:Y:S05]  /*8650*/  @!P0 NANOSLEEP.SYNCS 0x989680 ;  /* 0x009896800000895d */ /* 0x008fea0003900000 */
[----:B------:R-:W3:Y:S02]  /*8660*/  @!P0 SYNCS.PHASECHK.TRANS64 P0, [R0+URZ+0x98], R3 ;  /* 0x00009803000085a7 */ /* 0x000ee400080010ff */
[----:B---3--:R-:W-:Y:S05]  /*8670*/  @!P0 BRA `(.L_x_162) ;  /* 0xfffffffc00f08947 */ /* 0x008fea000383ffff */
[----:B------:R-:W-:Y:S05]  /*8680*/  BRA `(.L_x_71) ;  /* 0xffffffb800807947 */ /* 0x000fea000383ffff */
.L_x_75:
[----:B------:R-:W-:Y:S07]  /*8690*/  MOV R3, UR7 ;  /* 0x0000000700037c02 */ /* 0x000fee0008000f00 */
.L_x_163:
[----:B-1----:R1:W2:Y:S02]  /*86a0*/  SYNCS.PHASECHK.TRANS64.TRYWAIT P0, [R3+URZ+0x70], R12 ;  /* 0x0000700c030075a7 */ /* 0x0022a400080011ff */
[----:B--2---:R-:W-:Y:S05]  /*86b0*/  @!P0 NANOSLEEP.SYNCS 0x989680 ;  /* 0x009896800000895d */ /* 0x004fea0003900000 */
[----:B------:R-:W2:Y:S02]  /*86c0*/  @!P0 SYNCS.PHASECHK.TRANS64 P0, [R3+URZ+0x70], R12 ;  /* 0x0000700c030085a7 */ /* 0x000ea400080010ff */
[----:B--2---:R-:W-:Y:S05]  /*86d0*/  @!P0 BRA `(.L_x_163) ;  /* 0xfffffffc00f08947 */ /* 0x004fea000383ffff */
[----:B------:R-:W-:Y:S05]  /*86e0*/  BRA `(.L_x_164) ;  /* 0xffffffb800f87947 */ /* 0x000fea000383ffff */
.L_x_76:
[----:B-1----:R-:W-:Y:S07]  /*86f0*/  MOV R3, UR7 ;  /* 0x0000000700037c02 */ /* 0x002fee0008000f00 */
.L_x_165:
[----:B-1----:R1:W2:Y:S02]  /*8700*/  SYNCS.PHASECHK.TRANS64.TRYWAIT P0, [R3+URZ+0x78], R12 ;  /* 0x0000780c030075a7 */ /* 0x0022a400080011ff */
[----:B--2---:R-:W-:Y:S05]  /*8710*/  @!P0 NANOSLEEP.SYNCS 0x989680 ;  /* 0x009896800000895d */ /* 0x004fea0003900000 */
[----:B------:R-:W2:Y:S02]  /*8720*/  @!P0 SYNCS.PHASECHK.TRANS64 P0, [R3+URZ+0x78], R12 ;  /* 0x0000780c030085a7 */ /* 0x000ea400080010ff */
[----:B--2---:R-:W-:Y:S05]  /*8730*/  @!P0 BRA `(.L_x_165) ;  /* 0xfffffffc00f08947 */ /* 0x004fea000383ffff */
[----:B------:R-:W-:Y:S05]  /*8740*/  BRA `(.L_x_166) ;  /* 0xffffffbc00347947 */ /* 0x000fea000383ffff */
.L_x_77:
[----:B-1----:R-:W-:Y:S07]  /*8750*/  MOV R3, UR7 ;  /* 0x0000000700037c02 */ /* 0x002fee0008000f00 */
.L_x_167:
[----:B-1----:R1:W2:Y:S02]  /*8760*/  SYNCS.PHASECHK.TRANS64.TRYWAIT P0, [R3+URZ+0x80], R12 ;  /* 0x0000800c030075a7 */ /* 0x0022a400080011ff */
[----:B--2---:R-:W-:Y:S05]  /*8770*/  @!P0 NANOSLEEP.SYNCS 0x989680 ;  /* 0x009896800000895d */ /* 0x004fea0003900000 */
[----:B------:R-:W2:Y:S02]  /*8780*/  @!P0 SYNCS.PHASECHK.TRANS64 P0, [R3+URZ+0x80], R12 ;  /* 0x0000800c030085a7 */ /* 0x000ea400080010ff */
[----:B--2---:R-:W-:Y:S05]  /*8790*/  @!P0 BRA `(.L_x_167) ;  /* 0xfffffffc00f08947 */ /* 0x004fea000383ffff */
[----:B------:R-:W-:Y:S05]  /*87a0*/  BRA `(.L_x_168) ;  /* 0xffffffbc007c7947 */ /* 0x000fea000383ffff */
.L_x_78:
[----:B------:R-:W-:Y:S07]  /*87b0*/  MOV R3, UR7 ;  /* 0x0000000700037c02 */ /* 0x000fee0008000f00 */
.L_x_169:
[----:B-1----:R1:W2:Y:S02]  /*87c0*/  SYNCS.PHASECHK.TRANS64.TRYWAIT P0, [R3+URZ+0x88], R12 ;  /* 0x0000880c030075a7 */ /* 0x0022a400080011ff */
[----:B--2---:R-:W-:Y:S05]  /*87d0*/  @!P0 NANOSLEEP.SYNCS 0x989680 ;  /* 0x009896800000895d */ /* 0x004fea0003900000 */
[----:B------:R-:W2:Y:S02]  /*87e0*/  @!P0 SYNCS.PHASECHK.TRANS64 P0, [R3+URZ+0x88], R12 ;  /* 0x0000880c030085a7 */ /* 0x000ea400080010ff */
[----:B--2---:R-:W-:Y:S05]  /*87f0*/  @!P0 BRA `(.L_x_169) ;  /* 0xfffffffc00f08947 */ /* 0x004fea000383ffff */
[----:B------:R-:W-:Y:S05]  /*8800*/  BRA `(.L_x_170) ;  /* 0xffffffc000047947 */ /* 0x000fea000383ffff */
.L_x_80:
[----:B------:R-:W-:-:S07]  /*8810*/  MOV R0, UR7 ;  /* 0x0000000700007c02 */ /* 0x000fce0008000f00 */
.L_x_171:
[----:B-1----:R1:W3:Y:S02]  /*8820*/  SYNCS.PHASECHK.TRANS64.TRYWAIT P0, [R0+URZ+0x70], R3 ;  /* 0x00007003000075a7 */ /* 0x0022e400080011ff */
[----:B---3--:R-:W-:Y:S05]  /*8830*/  @!P0 NANOSLEEP.SYNCS 0x989680 ;  /* 0x009896800000895d */ /* 0x008fea0003900000 */
[----:B------:R-:W3:Y:S02]  /*8840*/  @!P0 SYNCS.PHASECHK.TRANS64 P0, [R0+URZ+0x70], R3 ;  /* 0x00007003000085a7 */ /* 0x000ee400080010ff */
[----:B---3--:R-:W-:Y:S05]  /*8850*/  @!P0 BRA `(.L_x_171) ;  /* 0xfffffffc00f08947 */ /* 0x008fea000383ffff */
[----:B------:R-:W-:Y:S05]  /*8860*/  BRA `(.L_x_172) ;  /* 0xffffffc000747947 */ /* 0x000fea000383ffff */
.L_x_81:
[----:B-1----:R-:W-:-:S07]  /*8870*/  MOV R0, UR7 ;  /* 0x0000000700007c02 */ /* 0x002fce0008000f00 */
.L_x_173:
[----:B-1----:R1:W3:Y:S02]  /*8880*/  SYNCS.PHASECHK.TRANS64.TRYWAIT P0, [R0+URZ+0x78], R3 ;  /* 0x00007803000075a7 */ /* 0x0022e400080011ff */
[----:B---3--:R-:W-:Y:S05]  /*8890*/  @!P0 NANOSLEEP.SYNCS 0x989680 ;  /* 0x009896800000895d */ /* 0x008fea0003900000 */
[----:B------:R-:W3:Y:S02]  /*88a0*/  @!P0 SYNCS.PHASECHK.TRANS64 P0, [R0+URZ+0x78], R3 ;  /* 0x00007803000085a7 */ /* 0x000ee400080010ff */
[----:B---3--:R-:W-:Y:S05]  /*88b0*/  @!P0 BRA `(.L_x_173) ;  /* 0xfffffffc00f08947 */ /* 0x008fea000383ffff */
[----:B------:R-:W-:Y:S05]  /*88c0*/  BRA `(.L_x_174) ;  /* 0xffffffc000647947 */ /* 0x000fea000383ffff */
.L_x_82:
[----:B-1----:R-:W-:-:S07]  /*88d0*/  MOV R0, UR7 ;  /* 0x0000000700007c02 */ /* 0x002fce0008000f00 */
.L_x_175:
[----:B-1----:R1:W3:Y:S02]  /*88e0*/  SYNCS.PHASECHK.TRANS64.TRYWAIT P0, [R0+URZ+0x80], R3 ;  /* 0x00008003000075a7 */ /* 0x0022e400080011ff */
[----:B---3--:R-:W-:Y:S05]  /*88f0*/  @!P0 NANOSLEEP.SYNCS 0x989680 ;  /* 0x009896800000895d */ /* 0x008fea0003900000 */
[----:B------:R-:W3:Y:S02]  /*8900*/  @!P0 SYNCS.PHASECHK.TRANS64 P0, [R0+URZ+0x80], R3 ;  /* 0x00008003000085a7 */ /* 0x000ee400080010ff */
[----:B---3--:R-:W-:Y:S05]  /*8910*/  @!P0 BRA `(.L_x_175) ;  /* 0xfffffffc00f08947 */ /* 0x008fea000383ffff */
[----:B------:R-:W-:Y:S05]  /*8920*/  BRA `(.L_x_176) ;  /* 0xffffffc000547947 */ /* 0x000fea000383ffff */
.L_x_84:
[----:B--2---:R2:W4:Y:S02]  /*8930*/  SYNCS.PHASECHK.TRANS64.TRYWAIT P0, [R0+URZ+0xa0], R3 ;  /* 0x0000a003000075a7 */ /* 0x00452400080011ff */
[----:B----4-:R-:W-:Y:S05]  /*8940*/  @!P0 NANOSLEEP.SYNCS 0x989680 ;  /* 0x009896800000895d */ /* 0x010fea0003900000 */
[----:B------:R-:W4:Y:S02]  /*8950*/  @!P0 SYNCS.PHASECHK.TRANS64 P0, [R0+URZ+0xa0], R3 ;  /* 0x0000a003000085a7 */ /* 0x000f2400080010ff */
[----:B----4-:R-:W-:Y:S05]  /*8960*/  @!P0 BRA `(.L_x_84) ;  /* 0xfffffffc00f08947 */ /* 0x010fea000383ffff */
[----:B------:R-:W-:Y:S05]  /*8970*/  BRA `(.L_x_177) ;  /* 0xffffffc400287947 */ /* 0x000fea000383ffff */
.L_x_95:
[----:B-1----:R-:W-:Y:S04]  /*8980*/  MOV R2, UR48 ;  /* 0x0000003000027c02 */ /* 0x002fe80008000f00 */
[----:B------:R1:W3:Y:S03]  /*8990*/  SYNCS.PHASECHK.TRANS64.TRYWAIT P1, [R2+URZ+0x50], R3 ;  /* 0x00005003020075a7 */ /* 0x0002e600080211ff */
[----:B---3--:R-:W-:Y:S05]  /*89a0*/  @!P1 NANOSLEEP.SYNCS 0x989680 ;  /* 0x009896800000995d */ /* 0x008fea0003900000 */
[----:B------:R-:W3:Y:S02]  /*89b0*/  @!P1 SYNCS.PHASECHK.TRANS64 P1, [R2+URZ+0x50], R3 ;  /* 0x00005003020095a7 */ /* 0x000ee400080210ff */
[----:B---3--:R-:W-:Y:S05]  /*89c0*/  @!P1 BRA `(.L_x_95) ;  /* 0xfffffffc00ec9947 */ /* 0x008fea000383ffff */
[----:B------:R-:W-:Y:S05]  /*89d0*/  BRA `(.L_x_94) ;  /* 0xffffffd000347947 */ /* 0x000fea000383ffff */
.L_x_97:
[----:B-1----:R1:W4:Y:S02]  /*89e0*/  SYNCS.PHASECHK.TRANS64.TRYWAIT P0, [R79+URZ+0xc0], R0 ;  /* 0x0000c0004f0075a7 */ /* 0x00232400080011ff */
[----:B----4-:R-:W-:Y:S05]  /*89f0*/  @!P0 NANOSLEEP.SYNCS 0x989680 ;  /* 0x009896800000895d */ /* 0x010fea0003900000 */
[----:B------:R-:W4:Y:S02]  /*8a00*/  @!P0 SYNCS.PHASECHK.TRANS64 P0, [R79+URZ+0xc0], R0 ;  /* 0x0000c0004f0085a7 */ /* 0x000f2400080010ff */
[----:B----4-:R-:W-:Y:S05]  /*8a10*/  @!P0 BRA `(.L_x_97) ;  /* 0xfffffffc00f08947 */ /* 0x010fea000383ffff */
[----:B------:R-:W-:Y:S05]  /*8a20*/  BRA `(.L_x_96) ;  /* 0xffffffd000587947 */ /* 0x000fea000383ffff */
.L_x_106:
[----:B--2---:R2:W4:Y:S02]  /*8a30*/  SYNCS.PHASECHK.TRANS64.TRYWAIT P0, [R3+URZ+0x50], R0 ;  /* 0x00005000030075a7 */ /* 0x00452400080011ff */
[----:B----4-:R-:W-:Y:S05]  /*8a40*/  @!P0 NANOSLEEP.SYNCS 0x989680 ;  /* 0x009896800000895d */ /* 0x010fea0003900000 */
[----:B------:R-:W4:Y:S02]  /*8a50*/  @!P0 SYNCS.PHASECHK.TRANS64 P0, [R3+URZ+0x50], R0 ;  /* 0x00005000030085a7 */ /* 0x000f2400080010ff */
[----:B----4-:R-:W-:Y:S05]  /*8a60*/  @!P0 BRA `(.L_x_106) ;  /* 0xfffffffc00f08947 */ /* 0x010fea000383ffff */
[----:B------:R-:W-:Y:S05]  /*8a70*/  BRA `(.L_x_105) ;  /* 0xffffffd800447947 */ /* 0x000fea000383ffff */
.L_x_114:
[----:B--2---:R2:W4:Y:S02]  /*8a80*/  SYNCS.PHASECHK.TRANS64.TRYWAIT P0, [R83+URZ+0x50], R4 ;  /* 0x00005004530075a7 */ /* 0x00452400080011ff */
[----:B----4-:R-:W-:Y:S05]  /*8a90*/  @!P0 NANOSLEEP.SYNCS 0x989680 ;  /* 0x009896800000895d */ /* 0x010fea0003900000 */
[----:B------:R-:W4:Y:S02]  /*8aa0*/  @!P0 SYNCS.PHASECHK.TRANS64 P0, [R83+URZ+0x50], R4 ;  /* 0x00005004530085a7 */ /* 0x000f2400080010ff */
[----:B----4-:R-:W-:Y:S05]  /*8ab0*/  @!P0 BRA `(.L_x_114) ;  /* 0xfffffffc00f08947 */ /* 0x010fea000383ffff */
[----:B------:R-:W-:Y:S05]  /*8ac0*/  BRA `(.L_x_113) ;  /* 0xffffffe000507947 */ /* 0x000fea000383ffff */
.L_x_122:
[----:B--2---:R2:W4:Y:S02]  /*8ad0*/  SYNCS.PHASECHK.TRANS64.TRYWAIT P0, [R88+URZ+0x50], R3 ;  /* 0x00005003580075a7 */ /* 0x00452400080011ff */
[----:B----4-:R-:W-:Y:S05]  /*8ae0*/  @!P0 NANOSLEEP.SYNCS 0x989680 ;  /* 0x009896800000895d */ /* 0x010fea0003900000 */
[----:B------:R-:W4:Y:S02]  /*8af0*/  @!P0 SYNCS.PHASECHK.TRANS64 P0, [R88+URZ+0x50], R3 ;  /* 0x00005003580085a7 */ /* 0x000f2400080010ff */
[----:B----4-:R-:W-:Y:S05]  /*8b00*/  @!P0 BRA `(.L_x_122) ;  /* 0xfffffffc00f08947 */ /* 0x010fea000383ffff */
[----:B------:R-:W-:Y:S05]  /*8b10*/  BRA `(.L_x_121) ;  /* 0xffffffe8005c7947 */ /* 0x000fea000383ffff */
        .weak           $__internal_0_$__cuda_sm10x_tcgen05_guardrail_trap_col_being_dealloced_not_returned_by_alloc
        .type           $__internal_0_$__cuda_sm10x_tcgen05_guardrail_trap_col_being_dealloced_not_returned_by_alloc,@function
        .size           $__internal_0_$__cuda_sm10x_tcgen05_guardrail_trap_col_being_dealloced_not_returned_by_alloc,($__internal_1_$__cuda_sm10x_tcgen05_guardrail_trap_phase_invalid_during_alloc - $__internal_0_$__cuda_sm10x_tcgen05_guardrail_trap_col_being_dealloced_not_returned_by_alloc)
$__internal_0_$__cuda_sm10x_tcgen05_guardrail_trap_col_being_dealloced_not_returned_by_alloc:
[----:B------:R-:W-:Y:S05]  /*8b20*/  BPT.TRAP 0x1 ;  /* 0x000000040000795c */ /* 0x000fea0000300000 */
[----:B------:R-:W-:-:S04]  /*8b30*/  HFMA2 R3, -RZ, RZ, 0, 0 ;  /* 0x00000000ff037431 */ /* 0x000fc800000001ff */
[----:B------:R-:W-:Y:S05]  /*8b40*/  RET.REL.NODEC R2 `(_ZN7cutlass13device_kernelINS_4gemm6kernel13GemmUniversalIN4cute5tupleIJiiiiEEENS1_10collective13CollectiveMmaINS1_35MainloopSm100TmaUmmaWarpSpecializedILi5ELi2ELi4ENS5_IJNS4_1CILi1EEESB_SB_EEEEENS5_IJNSA_ILi64EEENSA_ILi128EEESE_EEENS_6half_tENS5_IJlSB_lEEESH_SI_NS4_8TiledMMAINS4_8MMA_AtomIJNS4_20SM100_MMA_F16BF16_SSISH_SH_fLi64ELi128ELNS4_4UMMA5MajorE0ELSN_0ELNSM_7ScaleInE0ELSO_0EEEEEENS4_6LayoutISC_NS5_IJNSA_ILi0EEESS_SS_EEEEENS5_IJNS4_10UnderscoreESV_SV_EEEEENS4_13SM90_TMA_LOADENS4_14ComposedLayoutINS4_7SwizzleILi3ELi4ELi3EEENS4_18smem_ptr_flag_bitsILi16EEENSR_INS5_IJNSA_ILi8EEESE_EEENS5_IJSE_SB_EEEEEEEvNS4_8identityESY_S18_vS19_EENS_8epilogue10collective18CollectiveEpilogueINS1B_23Sm100TmaWarpSpecializedILi4ELi2ELi16ELb1ELb0EEEJSG_NS5_IJNSR_ISE_SB_EENSR_INSA_ILi32EEESB_EEEEESH_SI_SH_SI_NS1B_6fusion15FusionCallbacksIS1F_NS1K_17LinearCombinationISH_fSH_fLNS_15FloatRoundStyleE2EEESG_S1J_JEEENS4_5SM1004TMEM4LOAD26SM100_TMEM_LOAD_16dp256b4xESY_NSZ_INS10_ILi2ELi4ELi3EEES13_NSR_INS5_IJS14_S1H_EEENS5_IJS1H_SB_EEEEEEENS4_17SM75_U32x4_LDSM_NENS4_14SM90_TMA_STOREES1Y_NS4_17SM90_U32x4_STSM_NENS4_39AutoVectorizingCopyWithAssumedAlignmentILi128EEEEEEvvEEEEvNT_6ParamsE) ;  /* 0xffffff74022c7950 */ /* 0x000fea0003c3ffff */
        .weak           $__internal_1_$__cuda_sm10x_tcgen05_guardrail_trap_phase_invalid_during_alloc
        .type           $__internal_1_$__cuda_sm10x_tcgen05_guardrail_trap_phase_invalid_during_alloc,@function
        .size           $__internal_1_$__cuda_sm10x_tcgen05_guardrail_trap_phase_invalid_during_alloc,($__internal_2_$__cuda_sm10x_tcgen05_guardrail_trap_unallocated_columns_being_dealloced - $__internal_1_$__cuda_sm10x_tcgen05_guardrail_trap_phase_invalid_during_alloc)
$__internal_1_$__cuda_sm10x_tcgen05_guardrail_trap_phase_invalid_during_alloc:
[----:B------:R-:W-:Y:S05]  /*8b50*/  BPT.TRAP 0x1 ;  /* 0x000000040000795c */ /* 0x000fea0000300000 */
[----:B------:R-:W-:-:S04]  /*8b60*/  MOV R3, 0x0 ;  /* 0x0000000000037802 */ /* 0x000fc80000000f00 */
[----:B------:R-:W-:Y:S05]  /*8b70*/  RET.REL.NODEC R2 `(_ZN7cutlass13device_kernelINS_4gemm6kernel13GemmUniversalIN4cute5tupleIJiiiiEEENS1_10collective13CollectiveMmaINS1_35MainloopSm100TmaUmmaWarpSpecializedILi5ELi2ELi4ENS5_IJNS4_1CILi1EEESB_SB_EEEEENS5_IJNSA_ILi64EEENSA_ILi128EEESE_EEENS_6half_tENS5_IJlSB_lEEESH_SI_NS4_8TiledMMAINS4_8MMA_AtomIJNS4_20SM100_MMA_F16BF16_SSISH_SH_fLi64ELi128ELNS4_4UMMA5MajorE0ELSN_0ELNSM_7ScaleInE0ELSO_0EEEEEENS4_6LayoutISC_NS5_IJNSA_ILi0EEESS_SS_EEEEENS5_IJNS4_10UnderscoreESV_SV_EEEEENS4_13SM90_TMA_LOADENS4_14ComposedLayoutINS4_7SwizzleILi3ELi4ELi3EEENS4_18smem_ptr_flag_bitsILi16EEENSR_INS5_IJNSA_ILi8EEESE_EEENS5_IJSE_SB_EEEEEEEvNS4_8identityESY_S18_vS19_EENS_8epilogue10collective18CollectiveEpilogueINS1B_23Sm100TmaWarpSpecializedILi4ELi2ELi16ELb1ELb0EEEJSG_NS5_IJNSR_ISE_SB_EENSR_INSA_ILi32EEESB_EEEEESH_SI_SH_SI_NS1B_6fusion15FusionCallbacksIS1F_NS1K_17LinearCombinationISH_fSH_fLNS_15FloatRoundStyleE2EEESG_S1J_JEEENS4_5SM1004TMEM4LOAD26SM100_TMEM_LOAD_16dp256b4xESY_NSZ_INS10_ILi2ELi4ELi3EEES13_NSR_INS5_IJS14_S1H_EEENS5_IJS1H_SB_EEEEEEENS4_17SM75_U32x4_LDSM_NENS4_14SM90_TMA_STOREES1Y_NS4_17SM90_U32x4_STSM_NENS4_39AutoVectorizingCopyWithAssumedAlignmentILi128EEEEEEvvEEEEvNT_6ParamsE) ;  /* 0xffffff7402207950 */ /* 0x000fea0003c3ffff */
        .weak           $__internal_2_$__cuda_sm10x_tcgen05_guardrail_trap_unallocated_columns_being_dealloced
        .type           $__internal_2_$__cuda_sm10x_tcgen05_guardrail_trap_unallocated_columns_being_dealloced,@function
        .size           $__internal_2_$__cuda_sm10x_tcgen05_guardrail_trap_unallocated_columns_being_dealloced,(.L_x_179 - $__internal_2_$__cuda_sm10x_tcgen05_guardrail_trap_unallocated_columns_being_dealloced)
$__internal_2_$__cuda_sm10x_tcgen05_guardrail_trap_unallocated_columns_being_dealloced:
[----:B------:R-:W-:Y:S05]  /*8b80*/  BPT.TRAP 0x1 ;  /* 0x000000040000795c */ /* 0x000fea0000300000 */
[----:B------:R-:W-:-:S04]  /*8b90*/  HFMA2 R3, -RZ, RZ, 0, 0 ;  /* 0x00000000ff037431 */ /* 0x000fc800000001ff */
[----:B------:R-:W-:Y:S05]  /*8ba0*/  RET.REL.NODEC R2 `(_ZN7cutlass13device_kernelINS_4gemm6kernel13GemmUniversalIN4cute5tupleIJiiiiEEENS1_10collective13CollectiveMmaINS1_35MainloopSm100TmaUmmaWarpSpecializedILi5ELi2ELi4ENS5_IJNS4_1CILi1EEESB_SB_EEEEENS5_IJNSA_ILi64EEENSA_ILi128EEESE_EEENS_6half_tENS5_IJlSB_lEEESH_SI_NS4_8TiledMMAINS4_8MMA_AtomIJNS4_20SM100_MMA_F16BF16_SSISH_SH_fLi64ELi128ELNS4_4UMMA5MajorE0ELSN_0ELNSM_7ScaleInE0ELSO_0EEEEEENS4_6LayoutISC_NS5_IJNSA_ILi0EEESS_SS_EEEEENS5_IJNS4_10UnderscoreESV_SV_EEEEENS4_13SM90_TMA_LOADENS4_14ComposedLayoutINS4_7SwizzleILi3ELi4ELi3EEENS4_18smem_ptr_flag_bitsILi16EEENSR_INS5_IJNSA_ILi8EEESE_EEENS5_IJSE_SB_EEEEEEEvNS4_8identityESY_S18_vS19_EENS_8epilogue10collective18CollectiveEpilogueINS1B_23Sm100TmaWarpSpecializedILi4ELi2ELi16ELb1ELb0EEEJSG_NS5_IJNSR_ISE_SB_EENSR_INSA_ILi32EEESB_EEEEESH_SI_SH_SI_NS1B_6fusion15FusionCallbacksIS1F_NS1K_17LinearCombinationISH_fSH_fLNS_15FloatRoundStyleE2EEESG_S1J_JEEENS4_5SM1004TMEM4LOAD26SM100_TMEM_LOAD_16dp256b4xESY_NSZ_INS10_ILi2ELi4ELi3EEES13_NSR_INS5_IJS14_S1H_EEENS5_IJS1H_SB_EEEEEEENS4_17SM75_U32x4_LDSM_NENS4_14SM90_TMA_STOREES1Y_NS4_17SM90_U32x4_STSM_NENS4_39AutoVectorizingCopyWithAssumedAlignmentILi128EEEEEEvvEEEEvNT_6ParamsE) ;  /* 0xffffff7402147950 */ /* 0x000fea0003c3ffff */
.L_x_178:
[----:B------:R-:W-:-:S00]  /*8bb0*/  BRA `(.L_x_178) ;  /* 0xfffffffc00fc7947 */ /* 0x000fc0000383ffff */
[----:B------:R-:W-:-:S00]  /*8bc0*/  NOP ;  /* 0x0000000000007918 */ /* 0x000fc00000000000 */
        /* <DEDUP_REMOVED lines=11> */
.L_x_179:


//--------------------- .nv.global.init           --------------------------
	.section	.nv.global.init,"aw",@progbits
.nv.global.init:
	.type		$str$27,@object
	.size		$str$27,($str$28 - $str$27)
$str$27:
        /*0000*/ 	.byte	0x28, 0x61, 0x64, 0x64, 0x72, 0x65, 0x73, 0x73, 0x20, 0x26, 0x20, 0x6d, 0x61, 0x73, 0x6b, 0x29
        /*0010*/ 	.byte	0x20, 0x3d, 0x3d, 0x20, 0x30, 0x00
	.type		$str$28,@object
	.size		$str$28,($str$26 - $str$28)
$str$28:
        /*0016*/ 	.byte	0x2f, 0x74, 0x6d, 0x70, 0x2f, 0x63, 0x75, 0x74, 0x6c, 0x61, 0x73, 0x73, 0x5f, 0x73, 0x77, 0x65
        /*0026*/ 	.byte	0x65, 0x70, 0x5f, 0x73, 0x72, 0x63, 0x2f, 0x69, 0x6e, 0x63, 0x6c, 0x75, 0x64, 0x65, 0x2f, 0x63
        /*0036*/ 	.byte	0x75, 0x74, 0x65, 0x2f, 0x70, 0x6f, 0x69, 0x6e, 0x74, 0x65, 0x72, 0x5f, 0x66, 0x6c, 0x61, 0x67
        /*0046*/ 	.byte	0x67, 0x65, 0x64, 0x2e, 0x68, 0x70, 0x70, 0x00
	.type		$str$26,@object
	.size		$str$26,($str$25 - $str$26)
$str$26:
        /*004e*/ 	.byte	0x2f, 0x74, 0x6d, 0x70, 0x2f, 0x63, 0x75, 0x74, 0x6c, 0x61, 0x73, 0x73, 0x5f, 0x73, 0x77, 0x65
        /*005e*/ 	.byte	0x65, 0x70, 0x5f, 0x73, 0x72, 0x63, 0x2f, 0x69, 0x6e, 0x63, 0x6c, 0x75, 0x64, 0x65, 0x2f, 0x63
        /*006e*/ 	.byte	0x75, 0x74, 0x65, 0x2f, 0x61, 0x74, 0x6f, 0x6d, 0x2f, 0x63, 0x6f, 0x70, 0x79, 0x5f, 0x74, 0x72
        /*007e*/ 	.byte	0x61, 0x69, 0x74, 0x73, 0x5f, 0x73, 0x6d, 0x31, 0x30, 0x30, 0x2e, 0x68, 0x70, 0x70, 0x00
	.type		$str$25,@object
	.size		$str$25,(__unnamed_1 - $str$25)
$str$25:
        /*008d*/ 	.byte	0x28, 0x28, 0x75, 0x69, 0x6e, 0x74, 0x33, 0x32, 0x5f, 0x74, 0x28, 0x74, 0x68, 0x72, 0x65, 0x61
        /*009d*/ 	.byte	0x64, 0x49, 0x64, 0x78, 0x2e, 0x78, 0x29, 0x20, 0x2f, 0x20, 0x33, 0x32, 0x29, 0x20, 0x25, 0x20
        /*00ad*/ 	.byte	0x34, 0x29, 0x20, 0x3d, 0x3d, 0x20, 0x28, 0x28, 0x28, 0x74, 0x6d, 0x65, 0x6d, 0x5f, 0x61, 0x64
        /*00bd*/ 	.byte	0x64, 0x72, 0x20, 0x3e, 0x3e, 0x20, 0x31, 0x36, 0x29, 0x20, 0x2f, 0x20, 0x33, 0x32, 0x29, 0x20
        /*00cd*/ 	.byte	0x25, 0x20, 0x34, 0x29, 0x00
	.type		__unnamed_1,@object
	.size		__unnamed_1,(__unnamed_2 - __unnamed_1)
__unnamed_1:
        /*00d2*/ 	.byte	0x61, 0x75, 0x74, 0x6f, 0x20, 0x63, 0x75, 0x74, 0x65, 0x3a, 0x3a, 0x61, 0x73, 0x5f, 0x70, 0x6f
        /* <DEDUP_REMOVED lines=24> */
        /*0262*/ 	.byte	0x3e, 0x3e, 0x3e, 0x5d, 0x00
	.type		__unnamed_2,@object
	.size		__unnamed_2,(.L_2 - __unnamed_2)
__unnamed_2:
        /* <DEDUP_REMOVED lines=46> */
.L_2:


//--------------------- .nv.shared._ZN7cutlass13device_kernelINS_4gemm6kernel13GemmUniversalIN4cute5tupleIJiiiiEEENS1_10collective13CollectiveMmaINS1_35MainloopSm100TmaUmmaWarpSpecializedILi5ELi2ELi4ENS5_IJNS4_1CILi1EEESB_SB_EEEEENS5_IJNSA_ILi64EEENSA_ILi128EEESE_EEENS_6half_tENS5_IJlSB_lEEESH_SI_NS4_8TiledMMAINS4_8MMA_AtomIJNS4_20SM100_MMA_F16BF16_SSISH_SH_fLi64ELi128ELNS4_4UMMA5MajorE0ELSN_0ELNSM_7ScaleInE0ELSO_0EEEEEENS4_6LayoutISC_NS5_IJNSA_ILi0EEESS_SS_EEEEENS5_IJNS4_10UnderscoreESV_SV_EEEEENS4_13SM90_TMA_LOADENS4_14ComposedLayoutINS4_7SwizzleILi3ELi4ELi3EEENS4_18smem_ptr_flag_bitsILi16EEENSR_INS5_IJNSA_ILi8EEESE_EEENS5_IJSE_SB_EEEEEEEvNS4_8identityESY_S18_vS19_EENS_8epilogue10collective18CollectiveEpilogueINS1B_23Sm100TmaWarpSpecializedILi4ELi2ELi16ELb1ELb0EEEJSG_NS5_IJNSR_ISE_SB_EENSR_INSA_ILi32EEESB_EEEEESH_SI_SH_SI_NS1B_6fusion15FusionCallbacksIS1F_NS1K_17LinearCombinationISH_fSH_fLNS_15FloatRoundStyleE2EEESG_S1J_JEEENS4_5SM1004TMEM4LOAD26SM100_TMEM_LOAD_16dp256b4xESY_NSZ_INS10_ILi2ELi4ELi3EEES13_NSR_INS5_IJS14_S1H_EEENS5_IJS1H_SB_EEEEEEENS4_17SM75_U32x4_LDSM_NENS4_14SM90_TMA_STOREES1Y_NS4_17SM90_U32x4_STSM_NENS4_39AutoVectorizingCopyWithAssumedAlignmentILi128EEEEEEvvEEEEvNT_6ParamsE --------------------------
	.section	.nv.shared._ZN7cutlass13device_kernelINS_4gemm6kernel13GemmUniversalIN4cute5tupleIJiiiiEEENS1_10collective13CollectiveMmaINS1_35MainloopSm100TmaUmmaWarpSpecializedILi5ELi2ELi4ENS5_IJNS4_1CILi1EEESB_SB_EEEEENS5_IJNSA_ILi64EEENSA_ILi128EEESE_EEENS_6half_tENS5_IJlSB_lEEESH_SI_NS4_8TiledMMAINS4_8MMA_AtomIJNS4_20SM100_MMA_F16BF16_SSISH_SH_fLi64ELi128ELNS4_4UMMA5MajorE0ELSN_0ELNSM_7ScaleInE0ELSO_0EEEEEENS4_6LayoutISC_NS5_IJNSA_ILi0EEESS_SS_EEEEENS5_IJNS4_10UnderscoreESV_SV_EEEEENS4_13SM90_TMA_LOADENS4_14ComposedLayoutINS4_7SwizzleILi3ELi4ELi3EEENS4_18smem_ptr_flag_bitsILi16EEENSR_INS5_IJNSA_ILi8EEESE_EEENS5_IJSE_SB_EEEEEEEvNS4_8identityESY_S18_vS19_EENS_8epilogue10collective18CollectiveEpilogueINS1B_23Sm100TmaWarpSpecializedILi4ELi2ELi16ELb1ELb0EEEJSG_NS5_IJNSR_ISE_SB_EENSR_INSA_ILi32EEESB_EEEEESH_SI_SH_SI_NS1B_6fusion15FusionCallbacksIS1F_NS1K_17LinearCombinationISH_fSH_fLNS_15FloatRoundStyleE2EEESG_S1J_JEEENS4_5SM1004TMEM4LOAD26SM100_TMEM_LOAD_16dp256b4xESY_NSZ_INS10_ILi2ELi4ELi3EEES13_NSR_INS5_IJS14_S1H_EEENS5_IJS1H_SB_EEEEEEENS4_17SM75_U32x4_LDSM_NENS4_14SM90_TMA_STOREES1Y_NS4_17SM90_U32x4_STSM_NENS4_39AutoVectorizingCopyWithAssumedAlignmentILi128EEEEEEvvEEEEvNT_6ParamsE,"aw",@nobits
	.sectionflags	@""
	.align	16
	.zero		1024


//--------------------- .nv.shared.reserved.0     --------------------------
	.section	.nv.shared.reserved.0,"aw",@nobits
	.weak		__nv_reservedSMEM_offset_0_alias
	.size		__nv_reservedSMEM_offset_0_alias, 0, 64
	.other		__nv_reservedSMEM_offset_0_alias,@"STO_CUDA_RESERVED_SHARED STV_DEFAULT"
__nv_reservedSMEM_offset_0_alias:
	.zero		0
.nv.shared.reserved.0:
	.zero		64
	.weak		__nv_reservedSMEM_tcgen05_partition
	.type		__nv_reservedSMEM_tcgen05_partition,@object
	.size		__nv_reservedSMEM_tcgen05_partition,(.L_0 - __nv_reservedSMEM_tcgen05_partition)
__nv_reservedSMEM_tcgen05_partition:
	.zero		32
.L_0:


//--------------------- .nv.global                --------------------------
	.section	.nv.global,"aw",@nobits
.nv.global:
	.type		_ZN40_INTERNAL_93589bbc_4_k_cu_13bba63a_302214cute1_E,@object
	.size		_ZN40_INTERNAL_93589bbc_4_k_cu_13bba63a_302214cute1_E,(_ZN40_INTERNAL_93589bbc_4_k_cu_13bba63a_302214cuda3std3__45__cpo6cbeginE - _ZN40_INTERNAL_93589bbc_4_k_cu_13bba63a_302214cute1_E)
_ZN40_INTERNAL_93589bbc_4_k_cu_13bba63a_302214cute1_E:
	.zero		1
	.type		_ZN40_INTERNAL_93589bbc_4_k_cu_13bba63a_302214cuda3std3__45__cpo6cbeginE,@object
	.size		_ZN40_INTERNAL_93589bbc_4_k_cu_13bba63a_302214cuda3std3__45__cpo6cbeginE,(_ZN40_INTERNAL_93589bbc_4_k_cu_13bba63a_302214cuda3std3__48in_placeE - _ZN40_INTERNAL_93589bbc_4_k_cu_13bba63a_302214cuda3std3__45__cpo6cbeginE)
_ZN40_INTERNAL_93589bbc_4_k_cu_13bba63a_302214cuda3std3__45__cpo6cbeginE:
	.zero		1
	.type		_ZN40_INTERNAL_93589bbc_4_k_cu_13bba63a_302214cuda3std3__48in_placeE,@object
	.size		_ZN40_INTERNAL_93589bbc_4_k_cu_13bba63a_302214cuda3std3__48in_placeE,(_ZN40_INTERNAL_93589bbc_4_k_cu_13bba63a_302214cuda3std6ranges3__45__cpo9iter_moveE - _ZN40_INTERNAL_93589bbc_4_k_cu_13bba63a_302214cuda3std3__48in_placeE)
_ZN40_INTERNAL_93589bbc_4_k_cu_13bba63a_302214cuda3std3__48in_placeE:
	.zero		1
	.type		_ZN40_INTERNAL_93589bbc_4_k_cu_13bba63a_302214cuda3std6ranges3__45__cpo9iter_moveE,@object
	.size		_ZN40_INTERNAL_93589bbc_4_k_cu_13bba63a_302214cuda3std6ranges3__45__cpo9iter_moveE,(_ZN40_INTERNAL_93589bbc_4_k_cu_13bba63a_302214cuda3std3__45__cpo5beginE - _ZN40_INTERNAL_93589bbc_4_k_cu_13bba63a_302214cuda3std6ranges3__45__cpo9iter_moveE)
_ZN40_INTERNAL_93589bbc_4_k_cu_13bba63a_302214cuda3std6ranges3__45__cpo9iter_moveE:
	.zero		1
	.type		_ZN40_INTERNAL_93589bbc_4_k_cu_13bba63a_302214cuda3std3__45__cpo5beginE,@object
	.size		_ZN40_INTERNAL_93589bbc_4_k_cu_13bba63a_302214cuda3std3__45__cpo5beginE,(_ZN40_INTERNAL_93589bbc_4_k_cu_13bba63a_302214cuda3std3__442_GLOBAL__N__93589bbc_4_k_cu_13bba63a_302216ignoreE - _ZN40_INTERNAL_93589bbc_4_k_cu_13bba63a_302214cuda3std3__45__cpo5beginE)
_ZN40_INTERNAL_93589bbc_4_k_cu_13bba63a_302214cuda3std3__45__cpo5beginE:
	.zero		1
	.type		_ZN40_INTERNAL_93589bbc_4_k_cu_13bba63a_302214cuda3std3__442_GLOBAL__N__93589bbc_4_k_cu_13bba63a_302216ignoreE,@object
	.size		_ZN40_INTERNAL_93589bbc_4_k_cu_13bba63a_302214cuda3std3__442_GLOBAL__N__93589bbc_4_k_cu_13bba63a_302216ignoreE,(_ZN40_INTERNAL_93589bbc_4_k_cu_13bba63a_302214cute7productE - _ZN40_INTERNAL_93589bbc_4_k_cu_13bba63a_302214cuda3std3__442_GLOBAL__N__93589bbc_4_k_cu_13bba63a_302216ignoreE)
_ZN40_INTERNAL_93589bbc_4_k_cu_13bba63a_302214cuda3std3__442_GLOBAL__N__93589bbc_4_k_cu_13bba63a_302216ignoreE:
	.zero		1
	.type		_ZN40_INTERNAL_93589bbc_4_k_cu_13bba63a_302214cute7productE,@object
	.size		_ZN40_INTERNAL_93589bbc_4_k_cu_13bba63a_302214cute7productE,(_ZN40_INTERNAL_93589bbc_4_k_cu_13bba63a_302214cuda3std3__45__cpo3endE - _ZN40_INTERNAL_93589bbc_4_k_cu_13bba63a_302214cute7productE)
_ZN40_INTERNAL_93589bbc_4_k_cu_13bba63a_302214cute7productE:
	.zero		1
	.type		_ZN40_INTERNAL_93589bbc_4_k_cu_13bba63a_302214cuda3std3__45__cpo3endE,@object
	.size		_ZN40_INTERNAL_93589bbc_4_k_cu_13bba63a_302214cuda3std3__45__cpo3endE,(_ZN40_INTERNAL_93589bbc_4_k_cu_13bba63a_302214cuda3std3__419piecewise_constructE - _ZN40_INTERNAL_93589bbc_4_k_cu_13bba63a_302214cuda3std3__45__cpo3endE)
_ZN40_INTERNAL_93589bbc_4_k_cu_13bba63a_302214cuda3std3__45__cpo3endE:
	.zero		1
	.type		_ZN40_INTERNAL_93589bbc_4_k_cu_13bba63a_302214cuda3std3__419piecewise_constructE,@object
	.size		_ZN40_INTERNAL_93589bbc_4_k_cu_13bba63a_302214cuda3std3__419piecewise_constructE,(_ZN40_INTERNAL_93589bbc_4_k_cu_13bba63a_302214cuda3std3__45__cpo4cendE - _ZN40_INTERNAL_93589bbc_4_k_cu_13bba63a_302214cuda3std3__419piecewise_constructE)
_ZN40_INTERNAL_93589bbc_4_k_cu_13bba63a_302214cuda3std3__419piecewise_constructE:
	.zero		1
	.type		_ZN40_INTERNAL_93589bbc_4_k_cu_13bba63a_302214cuda3std3__45__cpo4cendE,@object
	.size		_ZN40_INTERNAL_93589bbc_4_k_cu_13bba63a_302214cuda3std3__45__cpo4cendE,(_ZN40_INTERNAL_93589bbc_4_k_cu_13bba63a_302214cuda3std6ranges3__45__cpo4swapE - _ZN40_INTERNAL_93589bbc_4_k_cu_13bba63a_302214cuda3std3__45__cpo4cendE)
_ZN40_INTERNAL_93589bbc_4_k_cu_13bba63a_302214cuda3std3__45__cpo4cendE:
	.zero		1
	.type		_ZN40_INTERNAL_93589bbc_4_k_cu_13bba63a_302214cuda3std6ranges3__45__cpo4swapE,@object
	.size		_ZN40_INTERNAL_93589bbc_4_k_cu_13bba63a_302214cuda3std6ranges3__45__cpo4swapE,(.L_10 - _ZN40_INTERNAL_93589bbc_4_k_cu_13bba63a_302214cuda3std6ranges3__45__cpo4swapE)
_ZN40_INTERNAL_93589bbc_4_k_cu_13bba63a_302214cuda3std6ranges3__45__cpo4swapE:
	.zero		1
.L_10:


//--------------------- .nv.constant0._ZN7cutlass13device_kernelINS_4gemm6kernel13GemmUniversalIN4cute5tupleIJiiiiEEENS1_10collective13CollectiveMmaINS1_35MainloopSm100TmaUmmaWarpSpecializedILi5ELi2ELi4ENS5_IJNS4_1CILi1EEESB_SB_EEEEENS5_IJNSA_ILi64EEENSA_ILi128EEESE_EEENS_6half_tENS5_IJlSB_lEEESH_SI_NS4_8TiledMMAINS4_8MMA_AtomIJNS4_20SM100_MMA_F16BF16_SSISH_SH_fLi64ELi128ELNS4_4UMMA5MajorE0ELSN_0ELNSM_7ScaleInE0ELSO_0EEEEEENS4_6LayoutISC_NS5_IJNSA_ILi0EEESS_SS_EEEEENS5_IJNS4_10UnderscoreESV_SV_EEEEENS4_13SM90_TMA_LOADENS4_14ComposedLayoutINS4_7SwizzleILi3ELi4ELi3EEENS4_18smem_ptr_flag_bitsILi16EEENSR_INS5_IJNSA_ILi8EEESE_EEENS5_IJSE_SB_EEEEEEEvNS4_8identityESY_S18_vS19_EENS_8epilogue10collective18CollectiveEpilogueINS1B_23Sm100TmaWarpSpecializedILi4ELi2ELi16ELb1ELb0EEEJSG_NS5_IJNSR_ISE_SB_EENSR_INSA_ILi32EEESB_EEEEESH_SI_SH_SI_NS1B_6fusion15FusionCallbacksIS1F_NS1K_17LinearCombinationISH_fSH_fLNS_15FloatRoundStyleE2EEESG_S1J_JEEENS4_5SM1004TMEM4LOAD26SM100_TMEM_LOAD_16dp256b4xESY_NSZ_INS10_ILi2ELi4ELi3EEES13_NSR_INS5_IJS14_S1H_EEENS5_IJS1H_SB_EEEEEEENS4_17SM75_U32x4_LDSM_NENS4_14SM90_TMA_STOREES1Y_NS4_17SM90_U32x4_STSM_NENS4_39AutoVectorizingCopyWithAssumedAlignmentILi128EEEEEEvvEEEEvNT_6ParamsE --------------------------
	.section	.nv.constant0._ZN7cutlass13device_kernelINS_4gemm6kernel13GemmUniversalIN4cute5tupleIJiiiiEEENS1_10collective13CollectiveMmaINS1_35MainloopSm100TmaUmmaWarpSpecializedILi5ELi2ELi4ENS5_IJNS4_1CILi1EEESB_SB_EEEEENS5_IJNSA_ILi64EEENSA_ILi128EEESE_EEENS_6half_tENS5_IJlSB_lEEESH_SI_NS4_8TiledMMAINS4_8MMA_AtomIJNS4_20SM100_MMA_F16BF16_SSISH_SH_fLi64ELi128ELNS4_4UMMA5MajorE0ELSN_0ELNSM_7ScaleInE0ELSO_0EEEEEENS4_6LayoutISC_NS5_IJNSA_ILi0EEESS_SS_EEEEENS5_IJNS4_10UnderscoreESV_SV_EEEEENS4_13SM90_TMA_LOADENS4_14ComposedLayoutINS4_7SwizzleILi3ELi4ELi3EEENS4_18smem_ptr_flag_bitsILi16EEENSR_INS5_IJNSA_ILi8EEESE_EEENS5_IJSE_SB_EEEEEEEvNS4_8identityESY_S18_vS19_EENS_8epilogue10collective18CollectiveEpilogueINS1B_23Sm100TmaWarpSpecializedILi4ELi2ELi16ELb1ELb0EEEJSG_NS5_IJNSR_ISE_SB_EENSR_INSA_ILi32EEESB_EEEEESH_SI_SH_SI_NS1B_6fusion15FusionCallbacksIS1F_NS1K_17LinearCombinationISH_fSH_fLNS_15FloatRoundStyleE2EEESG_S1J_JEEENS4_5SM1004TMEM4LOAD26SM100_TMEM_LOAD_16dp256b4xESY_NSZ_INS10_ILi2ELi4ELi3EEES13_NSR_INS5_IJS14_S1H_EEENS5_IJS1H_SB_EEEEEEENS4_17SM75_U32x4_LDSM_NENS4_14SM90_TMA_STOREES1Y_NS4_17SM90_U32x4_STSM_NENS4_39AutoVectorizingCopyWithAssumedAlignmentILi128EEEEEEvvEEEEvNT_6ParamsE,"a",@progbits
	.sectionflags	@""
	.align	4
.nv.constant0._ZN7cutlass13device_kernelINS_4gemm6kernel13GemmUniversalIN4cute5tupleIJiiiiEEENS1_10collective13CollectiveMmaINS1_35MainloopSm100TmaUmmaWarpSpecializedILi5ELi2ELi4ENS5_IJNS4_1CILi1EEESB_SB_EEEEENS5_IJNSA_ILi64EEENSA_ILi128EEESE_EEENS_6half_tENS5_IJlSB_lEEESH_SI_NS4_8TiledMMAINS4_8MMA_AtomIJNS4_20SM100_MMA_F16BF16_SSISH_SH_fLi64ELi128ELNS4_4UMMA5MajorE0ELSN_0ELNSM_7ScaleInE0ELSO_0EEEEEENS4_6LayoutISC_NS5_IJNSA_ILi0EEESS_SS_EEEEENS5_IJNS4_10UnderscoreESV_SV_EEEEENS4_13SM90_TMA_LOADENS4_14ComposedLayoutINS4_7SwizzleILi3ELi4ELi3EEENS4_18smem_ptr_flag_bitsILi16EEENSR_INS5_IJNSA_ILi8EEESE_EEENS5_IJSE_SB_EEEEEEEvNS4_8identityESY_S18_vS19_EENS_8epilogue10collective18CollectiveEpilogueINS1B_23Sm100TmaWarpSpecializedILi4ELi2ELi16ELb1ELb0EEEJSG_NS5_IJNSR_ISE_SB_EENSR_INSA_ILi32EEESB_EEEEESH_SI_SH_SI_NS1B_6fusion15FusionCallbacksIS1F_NS1K_17LinearCombinationISH_fSH_fLNS_15FloatRoundStyleE2EEESG_S1J_JEEENS4_5SM1004TMEM4LOAD26SM100_TMEM_LOAD_16dp256b4xESY_NSZ_INS10_ILi2ELi4ELi3EEES13_NSR_INS5_IJS14_S1H_EEENS5_IJS1H_SB_EEEEEEENS4_17SM75_U32x4_LDSM_NENS4_14SM90_TMA_STOREES1Y_NS4_17SM90_U32x4_STSM_NENS4_39AutoVectorizingCopyWithAssumedAlignmentILi128EEEEEEvvEEEEvNT_6ParamsE:
	.zero		2944


//--------------------- SYMBOLS --------------------------

	.type		.nv.reservedSmem.offset0,@object
	.size		.nv.reservedSmem.offset0,0x4
	.type		.nv.reservedSmem.cap,@object
	.size		.nv.reservedSmem.cap,0x4
	.type		__assertfail,@function
